//
// Generated by NVIDIA NVVM Compiler
//
// Compiler Build ID: CL-36424714
// Cuda compilation tools, release 13.0, V13.0.88
// Based on NVVM 20.0.0
//

.version 9.0
.target sm_100
.address_size 64

	// .globl	_ZN3cub18CUB_300001_SM_10006detail11EmptyKernelIvEEvv
.global .align 1 .b8 _ZN30_INTERNAL_19174bb8_4_k_cu_main4cuda3std3__45__cpo5beginE[1];
.global .align 1 .b8 _ZN30_INTERNAL_19174bb8_4_k_cu_main4cuda3std3__45__cpo3endE[1];
.global .align 1 .b8 _ZN30_INTERNAL_19174bb8_4_k_cu_main4cuda3std3__45__cpo6cbeginE[1];
.global .align 1 .b8 _ZN30_INTERNAL_19174bb8_4_k_cu_main4cuda3std3__45__cpo4cendE[1];
.global .align 1 .b8 _ZN30_INTERNAL_19174bb8_4_k_cu_main4cuda3std3__45__cpo6rbeginE[1];
.global .align 1 .b8 _ZN30_INTERNAL_19174bb8_4_k_cu_main4cuda3std3__45__cpo4rendE[1];
.global .align 1 .b8 _ZN30_INTERNAL_19174bb8_4_k_cu_main4cuda3std3__45__cpo7crbeginE[1];
.global .align 1 .b8 _ZN30_INTERNAL_19174bb8_4_k_cu_main4cuda3std3__45__cpo5crendE[1];
.global .align 1 .b8 _ZN30_INTERNAL_19174bb8_4_k_cu_main4cuda3std3__432_GLOBAL__N__19174bb8_4_k_cu_main6ignoreE[1];
.global .align 1 .b8 _ZN30_INTERNAL_19174bb8_4_k_cu_main4cuda3std3__419piecewise_constructE[1];
.global .align 1 .b8 _ZN30_INTERNAL_19174bb8_4_k_cu_main4cuda3std3__48in_placeE[1];
.global .align 1 .b8 _ZN30_INTERNAL_19174bb8_4_k_cu_main4cuda3std3__420unreachable_sentinelE[1];
.global .align 1 .b8 _ZN30_INTERNAL_19174bb8_4_k_cu_main4cuda3std3__47nulloptE[1];
.global .align 1 .b8 _ZN30_INTERNAL_19174bb8_4_k_cu_main4cuda3std3__48unexpectE[1];
.global .align 1 .b8 _ZN30_INTERNAL_19174bb8_4_k_cu_main4cuda3std6ranges3__45__cpo4swapE[1];
.global .align 1 .b8 _ZN30_INTERNAL_19174bb8_4_k_cu_main4cuda3std6ranges3__45__cpo9iter_moveE[1];
.global .align 1 .b8 _ZN30_INTERNAL_19174bb8_4_k_cu_main4cuda3std6ranges3__45__cpo5beginE[1];
.global .align 1 .b8 _ZN30_INTERNAL_19174bb8_4_k_cu_main4cuda3std6ranges3__45__cpo3endE[1];
.global .align 1 .b8 _ZN30_INTERNAL_19174bb8_4_k_cu_main4cuda3std6ranges3__45__cpo6cbeginE[1];
.global .align 1 .b8 _ZN30_INTERNAL_19174bb8_4_k_cu_main4cuda3std6ranges3__45__cpo4cendE[1];
.global .align 1 .b8 _ZN30_INTERNAL_19174bb8_4_k_cu_main4cuda3std6ranges3__45__cpo7advanceE[1];
.global .align 1 .b8 _ZN30_INTERNAL_19174bb8_4_k_cu_main4cuda3std6ranges3__45__cpo9iter_swapE[1];
.global .align 1 .b8 _ZN30_INTERNAL_19174bb8_4_k_cu_main4cuda3std6ranges3__45__cpo4nextE[1];
.global .align 1 .b8 _ZN30_INTERNAL_19174bb8_4_k_cu_main4cuda3std6ranges3__45__cpo4prevE[1];
.global .align 1 .b8 _ZN30_INTERNAL_19174bb8_4_k_cu_main4cuda3std6ranges3__45__cpo4dataE[1];
.global .align 1 .b8 _ZN30_INTERNAL_19174bb8_4_k_cu_main4cuda3std6ranges3__45__cpo5cdataE[1];
.global .align 1 .b8 _ZN30_INTERNAL_19174bb8_4_k_cu_main4cuda3std6ranges3__45__cpo4sizeE[1];
.global .align 1 .b8 _ZN30_INTERNAL_19174bb8_4_k_cu_main4cuda3std6ranges3__45__cpo5ssizeE[1];
.global .align 1 .b8 _ZN30_INTERNAL_19174bb8_4_k_cu_main4cuda3std6ranges3__45__cpo8distanceE[1];
.global .align 1 .b8 _ZN30_INTERNAL_19174bb8_4_k_cu_main6thrust24THRUST_300001_SM_1000_NS8cuda_cub3parE[1];
.global .align 1 .b8 _ZN30_INTERNAL_19174bb8_4_k_cu_main6thrust24THRUST_300001_SM_1000_NS8cuda_cub10par_nosyncE[1];
.global .align 1 .b8 _ZN30_INTERNAL_19174bb8_4_k_cu_main6thrust24THRUST_300001_SM_1000_NS6system6detail10sequential3seqE[1];
.global .align 1 .b8 _ZN30_INTERNAL_19174bb8_4_k_cu_main6thrust24THRUST_300001_SM_1000_NS6system3cpp3parE[1];
.global .align 1 .b8 _ZN30_INTERNAL_19174bb8_4_k_cu_main6thrust24THRUST_300001_SM_1000_NS12placeholders2_1E[1];
.global .align 1 .b8 _ZN30_INTERNAL_19174bb8_4_k_cu_main6thrust24THRUST_300001_SM_1000_NS12placeholders2_2E[1];
.global .align 1 .b8 _ZN30_INTERNAL_19174bb8_4_k_cu_main6thrust24THRUST_300001_SM_1000_NS12placeholders2_3E[1];
.global .align 1 .b8 _ZN30_INTERNAL_19174bb8_4_k_cu_main6thrust24THRUST_300001_SM_1000_NS12placeholders2_4E[1];
.global .align 1 .b8 _ZN30_INTERNAL_19174bb8_4_k_cu_main6thrust24THRUST_300001_SM_1000_NS12placeholders2_5E[1];
.global .align 1 .b8 _ZN30_INTERNAL_19174bb8_4_k_cu_main6thrust24THRUST_300001_SM_1000_NS12placeholders2_6E[1];
.global .align 1 .b8 _ZN30_INTERNAL_19174bb8_4_k_cu_main6thrust24THRUST_300001_SM_1000_NS12placeholders2_7E[1];
.global .align 1 .b8 _ZN30_INTERNAL_19174bb8_4_k_cu_main6thrust24THRUST_300001_SM_1000_NS12placeholders2_8E[1];
.global .align 1 .b8 _ZN30_INTERNAL_19174bb8_4_k_cu_main6thrust24THRUST_300001_SM_1000_NS12placeholders2_9E[1];
.global .align 1 .b8 _ZN30_INTERNAL_19174bb8_4_k_cu_main6thrust24THRUST_300001_SM_1000_NS12placeholders3_10E[1];
.global .align 1 .b8 _ZN30_INTERNAL_19174bb8_4_k_cu_main6thrust24THRUST_300001_SM_1000_NS3seqE[1];
.global .align 1 .b8 _ZN30_INTERNAL_19174bb8_4_k_cu_main6thrust24THRUST_300001_SM_1000_NS6deviceE[1];

.visible .entry _ZN3cub18CUB_300001_SM_10006detail11EmptyKernelIvEEvv()
{


	ret;

}
	// .globl	_ZN3cub18CUB_300001_SM_10006detail8for_each13static_kernelINS2_12policy_hub_t12policy_500_tEmN6thrust24THRUST_300001_SM_1000_NS8cuda_cub20__uninitialized_fill7functorINS7_10device_ptrIiEEiEEEEvT0_T1_
.visible .entry _ZN3cub18CUB_300001_SM_10006detail8for_each13static_kernelINS2_12policy_hub_t12policy_500_tEmN6thrust24THRUST_300001_SM_1000_NS8cuda_cub20__uninitialized_fill7functorINS7_10device_ptrIiEEiEEEEvT0_T1_(
	.param .u64 _ZN3cub18CUB_300001_SM_10006detail8for_each13static_kernelINS2_12policy_hub_t12policy_500_tEmN6thrust24THRUST_300001_SM_1000_NS8cuda_cub20__uninitialized_fill7functorINS7_10device_ptrIiEEiEEEEvT0_T1__param_0,
	.param .align 8 .b8 _ZN3cub18CUB_300001_SM_10006detail8for_each13static_kernelINS2_12policy_hub_t12policy_500_tEmN6thrust24THRUST_300001_SM_1000_NS8cuda_cub20__uninitialized_fill7functorINS7_10device_ptrIiEEiEEEEvT0_T1__param_1[16]
)
.maxntid 256
{
	.reg .pred 	%p<4>;
	.reg .b16 	%rs<5>;
	.reg .b32 	%r<12>;
	.reg .b64 	%rd<16>;

	ld.param.u32 	%r3, [_ZN3cub18CUB_300001_SM_10006detail8for_each13static_kernelINS2_12policy_hub_t12policy_500_tEmN6thrust24THRUST_300001_SM_1000_NS8cuda_cub20__uninitialized_fill7functorINS7_10device_ptrIiEEiEEEEvT0_T1__param_1+8];
	ld.param.u64 	%rd4, [_ZN3cub18CUB_300001_SM_10006detail8for_each13static_kernelINS2_12policy_hub_t12policy_500_tEmN6thrust24THRUST_300001_SM_1000_NS8cuda_cub20__uninitialized_fill7functorINS7_10device_ptrIiEEiEEEEvT0_T1__param_1];
	ld.param.u64 	%rd5, [_ZN3cub18CUB_300001_SM_10006detail8for_each13static_kernelINS2_12policy_hub_t12policy_500_tEmN6thrust24THRUST_300001_SM_1000_NS8cuda_cub20__uninitialized_fill7functorINS7_10device_ptrIiEEiEEEEvT0_T1__param_0];
	mov.u32 	%r9, %ctaid.x;
	mul.wide.u32 	%rd1, %r9, 512;
	sub.s64 	%rd2, %rd5, %rd1;
	setp.lt.u64 	%p1, %rd2, 512;
	@%p1 bra 	$L__BB1_2;
	mov.u32 	%r11, %tid.x;
	cvta.to.global.u64 	%rd11, %rd4;
	cvt.u64.u32 	%rd12, %r11;
	add.s64 	%rd13, %rd1, %rd12;
	shl.b64 	%rd14, %rd13, 2;
	add.s64 	%rd15, %rd11, %rd14;
	st.global.u32 	[%rd15], %r3;
	st.global.u32 	[%rd15+1024], %r3;
	bra.uni 	$L__BB1_6;
$L__BB1_2:
	cvta.to.global.u64 	%rd6, %rd4;
	mov.u32 	%r2, %tid.x;
	cvt.u64.u32 	%rd7, %r2;
	setp.le.u64 	%p2, %rd2, %rd7;
	add.s64 	%rd8, %rd1, %rd7;
	shl.b64 	%rd9, %rd8, 2;
	add.s64 	%rd3, %rd6, %rd9;
	@%p2 bra 	$L__BB1_4;
	st.global.u32 	[%rd3], %r3;
$L__BB1_4:
	add.s32 	%r10, %r2, 256;
	cvt.u64.u32 	%rd10, %r10;
	setp.le.u64 	%p3, %rd2, %rd10;
	@%p3 bra 	$L__BB1_6;
	st.global.u32 	[%rd3+1024], %r3;
$L__BB1_6:
	ret;

}
	// .globl	_ZN3cub18CUB_300001_SM_10006detail9transform16transform_kernelINS2_10policy_hubILb1EN4cuda3std3__45tupleIJN6thrust24THRUST_300001_SM_1000_NS6detail15normal_iteratorINSA_10device_ptrIcEEEESF_EEEE10policy1000Ei7calculoNSC_INSD_IiEEEEJPcSM_EEEvT0_iT1_T2_DpNS2_10kernel_argIT3_EE
.visible .entry _ZN3cub18CUB_300001_SM_10006detail9transform16transform_kernelINS2_10policy_hubILb1EN4cuda3std3__45tupleIJN6thrust24THRUST_300001_SM_1000_NS6detail15normal_iteratorINSA_10device_ptrIcEEEESF_EEEE10policy1000Ei7calculoNSC_INSD_IiEEEEJPcSM_EEEvT0_iT1_T2_DpNS2_10kernel_argIT3_EE(
	.param .u32 _ZN3cub18CUB_300001_SM_10006detail9transform16transform_kernelINS2_10policy_hubILb1EN4cuda3std3__45tupleIJN6thrust24THRUST_300001_SM_1000_NS6detail15normal_iteratorINSA_10device_ptrIcEEEESF_EEEE10policy1000Ei7calculoNSC_INSD_IiEEEEJPcSM_EEEvT0_iT1_T2_DpNS2_10kernel_argIT3_EE_param_0,
	.param .u32 _ZN3cub18CUB_300001_SM_10006detail9transform16transform_kernelINS2_10policy_hubILb1EN4cuda3std3__45tupleIJN6thrust24THRUST_300001_SM_1000_NS6detail15normal_iteratorINSA_10device_ptrIcEEEESF_EEEE10policy1000Ei7calculoNSC_INSD_IiEEEEJPcSM_EEEvT0_iT1_T2_DpNS2_10kernel_argIT3_EE_param_1,
	.param .align 8 .b8 _ZN3cub18CUB_300001_SM_10006detail9transform16transform_kernelINS2_10policy_hubILb1EN4cuda3std3__45tupleIJN6thrust24THRUST_300001_SM_1000_NS6detail15normal_iteratorINSA_10device_ptrIcEEEESF_EEEE10policy1000Ei7calculoNSC_INSD_IiEEEEJPcSM_EEEvT0_iT1_T2_DpNS2_10kernel_argIT3_EE_param_2[16],
	.param .align 8 .b8 _ZN3cub18CUB_300001_SM_10006detail9transform16transform_kernelINS2_10policy_hubILb1EN4cuda3std3__45tupleIJN6thrust24THRUST_300001_SM_1000_NS6detail15normal_iteratorINSA_10device_ptrIcEEEESF_EEEE10policy1000Ei7calculoNSC_INSD_IiEEEEJPcSM_EEEvT0_iT1_T2_DpNS2_10kernel_argIT3_EE_param_3[8],
	.param .align 8 .b8 _ZN3cub18CUB_300001_SM_10006detail9transform16transform_kernelINS2_10policy_hubILb1EN4cuda3std3__45tupleIJN6thrust24THRUST_300001_SM_1000_NS6detail15normal_iteratorINSA_10device_ptrIcEEEESF_EEEE10policy1000Ei7calculoNSC_INSD_IiEEEEJPcSM_EEEvT0_iT1_T2_DpNS2_10kernel_argIT3_EE_param_4[16],
	.param .align 8 .b8 _ZN3cub18CUB_300001_SM_10006detail9transform16transform_kernelINS2_10policy_hubILb1EN4cuda3std3__45tupleIJN6thrust24THRUST_300001_SM_1000_NS6detail15normal_iteratorINSA_10device_ptrIcEEEESF_EEEE10policy1000Ei7calculoNSC_INSD_IiEEEEJPcSM_EEEvT0_iT1_T2_DpNS2_10kernel_argIT3_EE_param_5[16]
)
.maxntid 128
{
	.reg .pred 	%p<68>;
	.reg .b16 	%rs<61>;
	.reg .b32 	%r<110>;
	.reg .b64 	%rd<229>;

	ld.param.u32 	%r43, [_ZN3cub18CUB_300001_SM_10006detail9transform16transform_kernelINS2_10policy_hubILb1EN4cuda3std3__45tupleIJN6thrust24THRUST_300001_SM_1000_NS6detail15normal_iteratorINSA_10device_ptrIcEEEESF_EEEE10policy1000Ei7calculoNSC_INSD_IiEEEEJPcSM_EEEvT0_iT1_T2_DpNS2_10kernel_argIT3_EE_param_0];
	ld.param.u64 	%rd27, [_ZN3cub18CUB_300001_SM_10006detail9transform16transform_kernelINS2_10policy_hubILb1EN4cuda3std3__45tupleIJN6thrust24THRUST_300001_SM_1000_NS6detail15normal_iteratorINSA_10device_ptrIcEEEESF_EEEE10policy1000Ei7calculoNSC_INSD_IiEEEEJPcSM_EEEvT0_iT1_T2_DpNS2_10kernel_argIT3_EE_param_5];
	ld.param.u64 	%rd28, [_ZN3cub18CUB_300001_SM_10006detail9transform16transform_kernelINS2_10policy_hubILb1EN4cuda3std3__45tupleIJN6thrust24THRUST_300001_SM_1000_NS6detail15normal_iteratorINSA_10device_ptrIcEEEESF_EEEE10policy1000Ei7calculoNSC_INSD_IiEEEEJPcSM_EEEvT0_iT1_T2_DpNS2_10kernel_argIT3_EE_param_4];
	ld.param.u64 	%rd29, [_ZN3cub18CUB_300001_SM_10006detail9transform16transform_kernelINS2_10policy_hubILb1EN4cuda3std3__45tupleIJN6thrust24THRUST_300001_SM_1000_NS6detail15normal_iteratorINSA_10device_ptrIcEEEESF_EEEE10policy1000Ei7calculoNSC_INSD_IiEEEEJPcSM_EEEvT0_iT1_T2_DpNS2_10kernel_argIT3_EE_param_3];
	ld.param.u64 	%rd30, [_ZN3cub18CUB_300001_SM_10006detail9transform16transform_kernelINS2_10policy_hubILb1EN4cuda3std3__45tupleIJN6thrust24THRUST_300001_SM_1000_NS6detail15normal_iteratorINSA_10device_ptrIcEEEESF_EEEE10policy1000Ei7calculoNSC_INSD_IiEEEEJPcSM_EEEvT0_iT1_T2_DpNS2_10kernel_argIT3_EE_param_2+8];
	ld.param.u64 	%rd31, [_ZN3cub18CUB_300001_SM_10006detail9transform16transform_kernelINS2_10policy_hubILb1EN4cuda3std3__45tupleIJN6thrust24THRUST_300001_SM_1000_NS6detail15normal_iteratorINSA_10device_ptrIcEEEESF_EEEE10policy1000Ei7calculoNSC_INSD_IiEEEEJPcSM_EEEvT0_iT1_T2_DpNS2_10kernel_argIT3_EE_param_2];
	ld.param.u32 	%r42, [_ZN3cub18CUB_300001_SM_10006detail9transform16transform_kernelINS2_10policy_hubILb1EN4cuda3std3__45tupleIJN6thrust24THRUST_300001_SM_1000_NS6detail15normal_iteratorINSA_10device_ptrIcEEEESF_EEEE10policy1000Ei7calculoNSC_INSD_IiEEEEJPcSM_EEEvT0_iT1_T2_DpNS2_10kernel_argIT3_EE_param_1];
	cvta.to.global.u64 	%rd1, %rd31;
	cvta.to.global.u64 	%rd2, %rd30;
	cvta.to.global.u64 	%rd3, %rd29;
	cvta.to.global.u64 	%rd4, %rd28;
	cvta.to.global.u64 	%rd5, %rd27;
	shl.b32 	%r1, %r42, 7;
	mov.u32 	%r44, %ctaid.x;
	mul.lo.s32 	%r45, %r1, %r44;
	sub.s32 	%r2, %r43, %r45;
	min.s32 	%r3, %r1, %r2;
	cvt.s64.s32 	%rd6, %r45;
	mov.u32 	%r4, %tid.x;
	shl.b32 	%r100, %r4, 7;
	setp.ge.s32 	%p1, %r100, %r3;
	@%p1 bra 	$L__BB2_5;
	mul.wide.u32 	%rd7, %r4, 128;
	add.s64 	%rd32, %rd4, %rd7;
	add.s64 	%rd225, %rd32, %rd6;
	mov.u32 	%r99, %r100;
$L__BB2_2:
	.pragma "nounroll";
	// begin inline asm
	prefetch.global.L2 [%rd225];
	// end inline asm
	add.s32 	%r99, %r99, 16384;
	add.s64 	%rd225, %rd225, 16384;
	setp.lt.s32 	%p2, %r99, %r3;
	@%p2 bra 	$L__BB2_2;
	add.s64 	%rd34, %rd5, %rd7;
	add.s64 	%rd226, %rd34, %rd6;
$L__BB2_4:
	.pragma "nounroll";
	// begin inline asm
	prefetch.global.L2 [%rd226];
	// end inline asm
	add.s32 	%r100, %r100, 16384;
	add.s64 	%rd226, %rd226, 16384;
	setp.lt.s32 	%p3, %r100, %r3;
	@%p3 bra 	$L__BB2_4;
$L__BB2_5:
	add.s64 	%rd14, %rd4, %rd6;
	add.s64 	%rd15, %rd5, %rd6;
	shl.b64 	%rd36, %rd6, 2;
	add.s64 	%rd16, %rd3, %rd36;
	setp.gt.s32 	%p4, %r1, %r2;
	@%p4 bra 	$L__BB2_18;
	setp.lt.s32 	%p5, %r42, 1;
	@%p5 bra 	$L__BB2_59;
	and.b32  	%r10, %r42, 7;
	setp.lt.u32 	%p6, %r42, 8;
	mov.b32 	%r108, 0;
	@%p6 bra 	$L__BB2_10;
	and.b32  	%r47, %r42, 2147483640;
	neg.s32 	%r102, %r47;
	cvt.u64.u32 	%rd227, %r4;
	mul.wide.u32 	%rd38, %r4, 4;
	add.s64 	%rd39, %rd36, %rd3;
	add.s64 	%rd228, %rd39, %rd38;
	add.s32 	%r101, %r4, 128;
	add.s64 	%rd19, %rd39, 1536;
$L__BB2_9:
	.pragma "nounroll";
	and.b32  	%r108, %r42, 2147483640;
	cvt.s64.s32 	%rd40, %r101;
	add.s64 	%rd41, %rd40, 384;
	mul.wide.s32 	%rd42, %r101, 4;
	add.s64 	%rd43, %rd19, %rd42;
	add.s64 	%rd44, %rd14, %rd227;
	ld.global.s8 	%rd45, [%rd44];
	add.s64 	%rd46, %rd15, %rd227;
	ld.global.s8 	%rd47, [%rd46];
	add.s64 	%rd48, %rd1, %rd45;
	ld.global.u8 	%rs1, [%rd48];
	add.s64 	%rd49, %rd2, %rd47;
	ld.global.u8 	%rs2, [%rd49];
	setp.eq.s16 	%p7, %rs1, %rs2;
	selp.b32 	%r48, 2, -1, %p7;
	st.global.u32 	[%rd228], %r48;
	add.s64 	%rd50, %rd14, %rd41;
	ld.global.s8 	%rd51, [%rd50+-384];
	add.s64 	%rd52, %rd15, %rd41;
	ld.global.s8 	%rd53, [%rd52+-384];
	add.s64 	%rd54, %rd1, %rd51;
	ld.global.u8 	%rs3, [%rd54];
	add.s64 	%rd55, %rd2, %rd53;
	ld.global.u8 	%rs4, [%rd55];
	setp.eq.s16 	%p8, %rs3, %rs4;
	selp.b32 	%r49, 2, -1, %p8;
	st.global.u32 	[%rd43+-1536], %r49;
	ld.global.s8 	%rd56, [%rd50+-256];
	ld.global.s8 	%rd57, [%rd52+-256];
	add.s64 	%rd58, %rd1, %rd56;
	ld.global.u8 	%rs5, [%rd58];
	add.s64 	%rd59, %rd2, %rd57;
	ld.global.u8 	%rs6, [%rd59];
	setp.eq.s16 	%p9, %rs5, %rs6;
	selp.b32 	%r50, 2, -1, %p9;
	st.global.u32 	[%rd43+-1024], %r50;
	ld.global.s8 	%rd60, [%rd50+-128];
	ld.global.s8 	%rd61, [%rd52+-128];
	add.s64 	%rd62, %rd1, %rd60;
	ld.global.u8 	%rs7, [%rd62];
	add.s64 	%rd63, %rd2, %rd61;
	ld.global.u8 	%rs8, [%rd63];
	setp.eq.s16 	%p10, %rs7, %rs8;
	selp.b32 	%r51, 2, -1, %p10;
	st.global.u32 	[%rd43+-512], %r51;
	ld.global.s8 	%rd64, [%rd50];
	ld.global.s8 	%rd65, [%rd52];
	add.s64 	%rd66, %rd1, %rd64;
	ld.global.u8 	%rs9, [%rd66];
	add.s64 	%rd67, %rd2, %rd65;
	ld.global.u8 	%rs10, [%rd67];
	setp.eq.s16 	%p11, %rs9, %rs10;
	selp.b32 	%r52, 2, -1, %p11;
	st.global.u32 	[%rd43], %r52;
	ld.global.s8 	%rd68, [%rd50+128];
	ld.global.s8 	%rd69, [%rd52+128];
	add.s64 	%rd70, %rd1, %rd68;
	ld.global.u8 	%rs11, [%rd70];
	add.s64 	%rd71, %rd2, %rd69;
	ld.global.u8 	%rs12, [%rd71];
	setp.eq.s16 	%p12, %rs11, %rs12;
	selp.b32 	%r53, 2, -1, %p12;
	st.global.u32 	[%rd43+512], %r53;
	ld.global.s8 	%rd72, [%rd50+256];
	ld.global.s8 	%rd73, [%rd52+256];
	add.s64 	%rd74, %rd1, %rd72;
	ld.global.u8 	%rs13, [%rd74];
	add.s64 	%rd75, %rd2, %rd73;
	ld.global.u8 	%rs14, [%rd75];
	setp.eq.s16 	%p13, %rs13, %rs14;
	selp.b32 	%r54, 2, -1, %p13;
	st.global.u32 	[%rd43+1024], %r54;
	ld.global.s8 	%rd76, [%rd50+384];
	ld.global.s8 	%rd77, [%rd52+384];
	add.s64 	%rd78, %rd1, %rd76;
	ld.global.u8 	%rs15, [%rd78];
	add.s64 	%rd79, %rd2, %rd77;
	ld.global.u8 	%rs16, [%rd79];
	setp.eq.s16 	%p14, %rs15, %rs16;
	selp.b32 	%r55, 2, -1, %p14;
	st.global.u32 	[%rd43+1536], %r55;
	add.s32 	%r102, %r102, 8;
	add.s64 	%rd228, %rd228, 4096;
	add.s64 	%rd227, %rd227, 1024;
	add.s32 	%r101, %r101, 1024;
	setp.eq.s32 	%p15, %r102, 0;
	@%p15 bra 	$L__BB2_10;
	bra.uni 	$L__BB2_9;
$L__BB2_10:
	setp.eq.s32 	%p16, %r10, 0;
	@%p16 bra 	$L__BB2_59;
	and.b32  	%r37, %r42, 3;
	setp.lt.u32 	%p17, %r10, 4;
	@%p17 bra 	$L__BB2_13;
	shl.b32 	%r56, %r108, 7;
	add.s32 	%r57, %r56, %r4;
	cvt.s64.s32 	%rd80, %r57;
	add.s64 	%rd81, %rd14, %rd80;
	ld.global.s8 	%rd82, [%rd81];
	add.s64 	%rd83, %rd15, %rd80;
	ld.global.s8 	%rd84, [%rd83];
	add.s64 	%rd85, %rd1, %rd82;
	ld.global.u8 	%rs17, [%rd85];
	add.s64 	%rd86, %rd2, %rd84;
	ld.global.u8 	%rs18, [%rd86];
	setp.eq.s16 	%p18, %rs17, %rs18;
	selp.b32 	%r58, 2, -1, %p18;
	mul.wide.s32 	%rd87, %r57, 4;
	add.s64 	%rd88, %rd16, %rd87;
	st.global.u32 	[%rd88], %r58;
	ld.global.s8 	%rd89, [%rd81+128];
	ld.global.s8 	%rd90, [%rd83+128];
	add.s64 	%rd91, %rd1, %rd89;
	ld.global.u8 	%rs19, [%rd91];
	add.s64 	%rd92, %rd2, %rd90;
	ld.global.u8 	%rs20, [%rd92];
	setp.eq.s16 	%p19, %rs19, %rs20;
	selp.b32 	%r59, 2, -1, %p19;
	st.global.u32 	[%rd88+512], %r59;
	ld.global.s8 	%rd93, [%rd81+256];
	ld.global.s8 	%rd94, [%rd83+256];
	add.s64 	%rd95, %rd1, %rd93;
	ld.global.u8 	%rs21, [%rd95];
	add.s64 	%rd96, %rd2, %rd94;
	ld.global.u8 	%rs22, [%rd96];
	setp.eq.s16 	%p20, %rs21, %rs22;
	selp.b32 	%r60, 2, -1, %p20;
	st.global.u32 	[%rd88+1024], %r60;
	ld.global.s8 	%rd97, [%rd81+384];
	ld.global.s8 	%rd98, [%rd83+384];
	add.s64 	%rd99, %rd1, %rd97;
	ld.global.u8 	%rs23, [%rd99];
	add.s64 	%rd100, %rd2, %rd98;
	ld.global.u8 	%rs24, [%rd100];
	setp.eq.s16 	%p21, %rs23, %rs24;
	selp.b32 	%r61, 2, -1, %p21;
	st.global.u32 	[%rd88+1536], %r61;
	add.s32 	%r108, %r108, 4;
$L__BB2_13:
	setp.eq.s32 	%p22, %r37, 0;
	@%p22 bra 	$L__BB2_59;
	setp.eq.s32 	%p23, %r37, 1;
	@%p23 bra 	$L__BB2_16;
	shl.b32 	%r62, %r108, 7;
	add.s32 	%r63, %r62, %r4;
	cvt.s64.s32 	%rd101, %r63;
	add.s64 	%rd102, %rd14, %rd101;
	ld.global.s8 	%rd103, [%rd102];
	add.s64 	%rd104, %rd15, %rd101;
	ld.global.s8 	%rd105, [%rd104];
	add.s64 	%rd106, %rd1, %rd103;
	ld.global.u8 	%rs25, [%rd106];
	add.s64 	%rd107, %rd2, %rd105;
	ld.global.u8 	%rs26, [%rd107];
	setp.eq.s16 	%p24, %rs25, %rs26;
	selp.b32 	%r64, 2, -1, %p24;
	mul.wide.s32 	%rd108, %r63, 4;
	add.s64 	%rd109, %rd16, %rd108;
	st.global.u32 	[%rd109], %r64;
	ld.global.s8 	%rd110, [%rd102+128];
	ld.global.s8 	%rd111, [%rd104+128];
	add.s64 	%rd112, %rd1, %rd110;
	ld.global.u8 	%rs27, [%rd112];
	add.s64 	%rd113, %rd2, %rd111;
	ld.global.u8 	%rs28, [%rd113];
	setp.eq.s16 	%p25, %rs27, %rs28;
	selp.b32 	%r65, 2, -1, %p25;
	st.global.u32 	[%rd109+512], %r65;
	add.s32 	%r108, %r108, 2;
$L__BB2_16:
	and.b32  	%r66, %r42, 1;
	setp.eq.b32 	%p26, %r66, 1;
	not.pred 	%p27, %p26;
	@%p27 bra 	$L__BB2_59;
	shl.b32 	%r67, %r108, 7;
	add.s32 	%r68, %r67, %r4;
	cvt.s64.s32 	%rd114, %r68;
	add.s64 	%rd115, %rd14, %rd114;
	ld.global.s8 	%rd116, [%rd115];
	add.s64 	%rd117, %rd15, %rd114;
	ld.global.s8 	%rd118, [%rd117];
	add.s64 	%rd119, %rd1, %rd116;
	ld.global.u8 	%rs29, [%rd119];
	add.s64 	%rd120, %rd2, %rd118;
	ld.global.u8 	%rs30, [%rd120];
	setp.eq.s16 	%p28, %rs29, %rs30;
	selp.b32 	%r69, 2, -1, %p28;
	mul.wide.s32 	%rd121, %r68, 4;
	add.s64 	%rd122, %rd16, %rd121;
	st.global.u32 	[%rd122], %r69;
	bra.uni 	$L__BB2_59;
$L__BB2_18:
	setp.lt.s32 	%p29, %r42, 1;
	@%p29 bra 	$L__BB2_59;
	and.b32  	%r13, %r42, 7;
	setp.lt.u32 	%p30, %r42, 8;
	mov.b32 	%r104, 0;
	@%p30 bra 	$L__BB2_38;
	and.b32  	%r104, %r42, 2147483640;
	mov.b32 	%r103, 0;
$L__BB2_21:
	.pragma "nounroll";
	shl.b32 	%r72, %r103, 7;
	add.s32 	%r21, %r72, %r4;
	setp.ge.s32 	%p31, %r21, %r3;
	@%p31 bra 	$L__BB2_23;
	cvt.u64.u32 	%rd123, %r21;
	add.s64 	%rd124, %rd14, %rd123;
	ld.global.s8 	%rd125, [%rd124];
	add.s64 	%rd126, %rd15, %rd123;
	ld.global.s8 	%rd127, [%rd126];
	add.s64 	%rd128, %rd1, %rd125;
	ld.global.u8 	%rs31, [%rd128];
	add.s64 	%rd129, %rd2, %rd127;
	ld.global.u8 	%rs32, [%rd129];
	setp.eq.s16 	%p32, %rs31, %rs32;
	selp.b32 	%r73, 2, -1, %p32;
	mul.wide.u32 	%rd130, %r21, 4;
	add.s64 	%rd131, %rd16, %rd130;
	st.global.u32 	[%rd131], %r73;
$L__BB2_23:
	add.s32 	%r74, %r21, 128;
	setp.ge.s32 	%p33, %r74, %r3;
	cvt.s64.s32 	%rd132, %r74;
	add.s64 	%rd24, %rd14, %rd132;
	add.s64 	%rd25, %rd15, %rd132;
	mul.wide.s32 	%rd133, %r74, 4;
	add.s64 	%rd26, %rd16, %rd133;
	@%p33 bra 	$L__BB2_25;
	ld.global.s8 	%rd134, [%rd24];
	ld.global.s8 	%rd135, [%rd25];
	add.s64 	%rd136, %rd1, %rd134;
	ld.global.u8 	%rs33, [%rd136];
	add.s64 	%rd137, %rd2, %rd135;
	ld.global.u8 	%rs34, [%rd137];
	setp.eq.s16 	%p34, %rs33, %rs34;
	selp.b32 	%r75, 2, -1, %p34;
	st.global.u32 	[%rd26], %r75;
$L__BB2_25:
	add.s32 	%r76, %r21, 256;
	setp.ge.s32 	%p35, %r76, %r3;
	@%p35 bra 	$L__BB2_27;
	ld.global.s8 	%rd138, [%rd24+128];
	ld.global.s8 	%rd139, [%rd25+128];
	add.s64 	%rd140, %rd1, %rd138;
	ld.global.u8 	%rs35, [%rd140];
	add.s64 	%rd141, %rd2, %rd139;
	ld.global.u8 	%rs36, [%rd141];
	setp.eq.s16 	%p36, %rs35, %rs36;
	selp.b32 	%r77, 2, -1, %p36;
	st.global.u32 	[%rd26+512], %r77;
$L__BB2_27:
	add.s32 	%r78, %r21, 384;
	setp.ge.s32 	%p37, %r78, %r3;
	@%p37 bra 	$L__BB2_29;
	ld.global.s8 	%rd142, [%rd24+256];
	ld.global.s8 	%rd143, [%rd25+256];
	add.s64 	%rd144, %rd1, %rd142;
	ld.global.u8 	%rs37, [%rd144];
	add.s64 	%rd145, %rd2, %rd143;
	ld.global.u8 	%rs38, [%rd145];
	setp.eq.s16 	%p38, %rs37, %rs38;
	selp.b32 	%r79, 2, -1, %p38;
	st.global.u32 	[%rd26+1024], %r79;
$L__BB2_29:
	add.s32 	%r80, %r21, 512;
	setp.ge.s32 	%p39, %r80, %r3;
	@%p39 bra 	$L__BB2_31;
	ld.global.s8 	%rd146, [%rd24+384];
	ld.global.s8 	%rd147, [%rd25+384];
	add.s64 	%rd148, %rd1, %rd146;
	ld.global.u8 	%rs39, [%rd148];
	add.s64 	%rd149, %rd2, %rd147;
	ld.global.u8 	%rs40, [%rd149];
	setp.eq.s16 	%p40, %rs39, %rs40;
	selp.b32 	%r81, 2, -1, %p40;
	st.global.u32 	[%rd26+1536], %r81;
$L__BB2_31:
	add.s32 	%r82, %r21, 640;
	setp.ge.s32 	%p41, %r82, %r3;
	@%p41 bra 	$L__BB2_33;
	ld.global.s8 	%rd150, [%rd24+512];
	ld.global.s8 	%rd151, [%rd25+512];
	add.s64 	%rd152, %rd1, %rd150;
	ld.global.u8 	%rs41, [%rd152];
	add.s64 	%rd153, %rd2, %rd151;
	ld.global.u8 	%rs42, [%rd153];
	setp.eq.s16 	%p42, %rs41, %rs42;
	selp.b32 	%r83, 2, -1, %p42;
	st.global.u32 	[%rd26+2048], %r83;
$L__BB2_33:
	add.s32 	%r84, %r21, 768;
	setp.ge.s32 	%p43, %r84, %r3;
	@%p43 bra 	$L__BB2_35;
	ld.global.s8 	%rd154, [%rd24+640];
	ld.global.s8 	%rd155, [%rd25+640];
	add.s64 	%rd156, %rd1, %rd154;
	ld.global.u8 	%rs43, [%rd156];
	add.s64 	%rd157, %rd2, %rd155;
	ld.global.u8 	%rs44, [%rd157];
	setp.eq.s16 	%p44, %rs43, %rs44;
	selp.b32 	%r85, 2, -1, %p44;
	st.global.u32 	[%rd26+2560], %r85;
$L__BB2_35:
	add.s32 	%r86, %r21, 896;
	setp.ge.s32 	%p45, %r86, %r3;
	@%p45 bra 	$L__BB2_37;
	ld.global.s8 	%rd158, [%rd24+768];
	ld.global.s8 	%rd159, [%rd25+768];
	add.s64 	%rd160, %rd1, %rd158;
	ld.global.u8 	%rs45, [%rd160];
	add.s64 	%rd161, %rd2, %rd159;
	ld.global.u8 	%rs46, [%rd161];
	setp.eq.s16 	%p46, %rs45, %rs46;
	selp.b32 	%r87, 2, -1, %p46;
	st.global.u32 	[%rd26+3072], %r87;
$L__BB2_37:
	add.s32 	%r103, %r103, 8;
	setp.ne.s32 	%p47, %r103, %r104;
	@%p47 bra 	$L__BB2_21;
$L__BB2_38:
	setp.eq.s32 	%p48, %r13, 0;
	@%p48 bra 	$L__BB2_59;
	and.b32  	%r24, %r42, 3;
	setp.lt.u32 	%p49, %r13, 4;
	@%p49 bra 	$L__BB2_49;
	shl.b32 	%r88, %r104, 7;
	add.s32 	%r25, %r88, %r4;
	setp.ge.s32 	%p50, %r25, %r3;
	@%p50 bra 	$L__BB2_42;
	cvt.s64.s32 	%rd162, %r25;
	add.s64 	%rd163, %rd14, %rd162;
	ld.global.s8 	%rd164, [%rd163];
	add.s64 	%rd165, %rd15, %rd162;
	ld.global.s8 	%rd166, [%rd165];
	add.s64 	%rd167, %rd1, %rd164;
	ld.global.u8 	%rs47, [%rd167];
	add.s64 	%rd168, %rd2, %rd166;
	ld.global.u8 	%rs48, [%rd168];
	setp.eq.s16 	%p51, %rs47, %rs48;
	selp.b32 	%r89, 2, -1, %p51;
	mul.wide.s32 	%rd169, %r25, 4;
	add.s64 	%rd170, %rd16, %rd169;
	st.global.u32 	[%rd170], %r89;
$L__BB2_42:
	add.s32 	%r26, %r25, 128;
	setp.ge.s32 	%p52, %r26, %r3;
	@%p52 bra 	$L__BB2_44;
	cvt.s64.s32 	%rd171, %r26;
	add.s64 	%rd172, %rd14, %rd171;
	ld.global.s8 	%rd173, [%rd172];
	add.s64 	%rd174, %rd15, %rd171;
	ld.global.s8 	%rd175, [%rd174];
	add.s64 	%rd176, %rd1, %rd173;
	ld.global.u8 	%rs49, [%rd176];
	add.s64 	%rd177, %rd2, %rd175;
	ld.global.u8 	%rs50, [%rd177];
	setp.eq.s16 	%p53, %rs49, %rs50;
	selp.b32 	%r90, 2, -1, %p53;
	mul.wide.s32 	%rd178, %r26, 4;
	add.s64 	%rd179, %rd16, %rd178;
	st.global.u32 	[%rd179], %r90;
$L__BB2_44:
	add.s32 	%r27, %r25, 256;
	setp.ge.s32 	%p54, %r27, %r3;
	@%p54 bra 	$L__BB2_46;
	cvt.s64.s32 	%rd180, %r27;
	add.s64 	%rd181, %rd14, %rd180;
	ld.global.s8 	%rd182, [%rd181];
	add.s64 	%rd183, %rd15, %rd180;
	ld.global.s8 	%rd184, [%rd183];
	add.s64 	%rd185, %rd1, %rd182;
	ld.global.u8 	%rs51, [%rd185];
	add.s64 	%rd186, %rd2, %rd184;
	ld.global.u8 	%rs52, [%rd186];
	setp.eq.s16 	%p55, %rs51, %rs52;
	selp.b32 	%r91, 2, -1, %p55;
	mul.wide.s32 	%rd187, %r27, 4;
	add.s64 	%rd188, %rd16, %rd187;
	st.global.u32 	[%rd188], %r91;
$L__BB2_46:
	add.s32 	%r28, %r25, 384;
	setp.ge.s32 	%p56, %r28, %r3;
	@%p56 bra 	$L__BB2_48;
	cvt.s64.s32 	%rd189, %r28;
	add.s64 	%rd190, %rd14, %rd189;
	ld.global.s8 	%rd191, [%rd190];
	add.s64 	%rd192, %rd15, %rd189;
	ld.global.s8 	%rd193, [%rd192];
	add.s64 	%rd194, %rd1, %rd191;
	ld.global.u8 	%rs53, [%rd194];
	add.s64 	%rd195, %rd2, %rd193;
	ld.global.u8 	%rs54, [%rd195];
	setp.eq.s16 	%p57, %rs53, %rs54;
	selp.b32 	%r92, 2, -1, %p57;
	mul.wide.s32 	%rd196, %r28, 4;
	add.s64 	%rd197, %rd16, %rd196;
	st.global.u32 	[%rd197], %r92;
$L__BB2_48:
	add.s32 	%r104, %r104, 4;
$L__BB2_49:
	setp.eq.s32 	%p58, %r24, 0;
	@%p58 bra 	$L__BB2_59;
	setp.eq.s32 	%p59, %r24, 1;
	@%p59 bra 	$L__BB2_56;
	shl.b32 	%r93, %r104, 7;
	add.s32 	%r31, %r93, %r4;
	setp.ge.s32 	%p60, %r31, %r3;
	@%p60 bra 	$L__BB2_53;
	cvt.s64.s32 	%rd198, %r31;
	add.s64 	%rd199, %rd14, %rd198;
	ld.global.s8 	%rd200, [%rd199];
	add.s64 	%rd201, %rd15, %rd198;
	ld.global.s8 	%rd202, [%rd201];
	add.s64 	%rd203, %rd1, %rd200;
	ld.global.u8 	%rs55, [%rd203];
	add.s64 	%rd204, %rd2, %rd202;
	ld.global.u8 	%rs56, [%rd204];
	setp.eq.s16 	%p61, %rs55, %rs56;
	selp.b32 	%r94, 2, -1, %p61;
	mul.wide.s32 	%rd205, %r31, 4;
	add.s64 	%rd206, %rd16, %rd205;
	st.global.u32 	[%rd206], %r94;
$L__BB2_53:
	add.s32 	%r32, %r31, 128;
	setp.ge.s32 	%p62, %r32, %r3;
	@%p62 bra 	$L__BB2_55;
	cvt.s64.s32 	%rd207, %r32;
	add.s64 	%rd208, %rd14, %rd207;
	ld.global.s8 	%rd209, [%rd208];
	add.s64 	%rd210, %rd15, %rd207;
	ld.global.s8 	%rd211, [%rd210];
	add.s64 	%rd212, %rd1, %rd209;
	ld.global.u8 	%rs57, [%rd212];
	add.s64 	%rd213, %rd2, %rd211;
	ld.global.u8 	%rs58, [%rd213];
	setp.eq.s16 	%p63, %rs57, %rs58;
	selp.b32 	%r95, 2, -1, %p63;
	mul.wide.s32 	%rd214, %r32, 4;
	add.s64 	%rd215, %rd16, %rd214;
	st.global.u32 	[%rd215], %r95;
$L__BB2_55:
	add.s32 	%r104, %r104, 2;
$L__BB2_56:
	and.b32  	%r96, %r42, 1;
	setp.eq.b32 	%p64, %r96, 1;
	not.pred 	%p65, %p64;
	@%p65 bra 	$L__BB2_59;
	shl.b32 	%r97, %r104, 7;
	add.s32 	%r35, %r97, %r4;
	setp.ge.s32 	%p66, %r35, %r3;
	@%p66 bra 	$L__BB2_59;
	cvt.s64.s32 	%rd216, %r35;
	add.s64 	%rd217, %rd14, %rd216;
	ld.global.s8 	%rd218, [%rd217];
	add.s64 	%rd219, %rd15, %rd216;
	ld.global.s8 	%rd220, [%rd219];
	add.s64 	%rd221, %rd1, %rd218;
	ld.global.u8 	%rs59, [%rd221];
	add.s64 	%rd222, %rd2, %rd220;
	ld.global.u8 	%rs60, [%rd222];
	setp.eq.s16 	%p67, %rs59, %rs60;
	selp.b32 	%r98, 2, -1, %p67;
	mul.wide.s32 	%rd223, %r35, 4;
	add.s64 	%rd224, %rd16, %rd223;
	st.global.u32 	[%rd224], %r98;
$L__BB2_59:
	ret;

}
	// .globl	_ZN3cub18CUB_300001_SM_10006detail9transform16transform_kernelINS2_10policy_hubILb1EN4cuda3std3__45tupleIJN6thrust24THRUST_300001_SM_1000_NS6detail15normal_iteratorINSA_10device_ptrIcEEEESF_EEEE10policy1000El7calculoNSC_INSD_IiEEEEJPcSM_EEEvT0_iT1_T2_DpNS2_10kernel_argIT3_EE
.visible .entry _ZN3cub18CUB_300001_SM_10006detail9transform16transform_kernelINS2_10policy_hubILb1EN4cuda3std3__45tupleIJN6thrust24THRUST_300001_SM_1000_NS6detail15normal_iteratorINSA_10device_ptrIcEEEESF_EEEE10policy1000El7calculoNSC_INSD_IiEEEEJPcSM_EEEvT0_iT1_T2_DpNS2_10kernel_argIT3_EE(
	.param .u64 _ZN3cub18CUB_300001_SM_10006detail9transform16transform_kernelINS2_10policy_hubILb1EN4cuda3std3__45tupleIJN6thrust24THRUST_300001_SM_1000_NS6detail15normal_iteratorINSA_10device_ptrIcEEEESF_EEEE10policy1000El7calculoNSC_INSD_IiEEEEJPcSM_EEEvT0_iT1_T2_DpNS2_10kernel_argIT3_EE_param_0,
	.param .u32 _ZN3cub18CUB_300001_SM_10006detail9transform16transform_kernelINS2_10policy_hubILb1EN4cuda3std3__45tupleIJN6thrust24THRUST_300001_SM_1000_NS6detail15normal_iteratorINSA_10device_ptrIcEEEESF_EEEE10policy1000El7calculoNSC_INSD_IiEEEEJPcSM_EEEvT0_iT1_T2_DpNS2_10kernel_argIT3_EE_param_1,
	.param .align 8 .b8 _ZN3cub18CUB_300001_SM_10006detail9transform16transform_kernelINS2_10policy_hubILb1EN4cuda3std3__45tupleIJN6thrust24THRUST_300001_SM_1000_NS6detail15normal_iteratorINSA_10device_ptrIcEEEESF_EEEE10policy1000El7calculoNSC_INSD_IiEEEEJPcSM_EEEvT0_iT1_T2_DpNS2_10kernel_argIT3_EE_param_2[16],
	.param .align 8 .b8 _ZN3cub18CUB_300001_SM_10006detail9transform16transform_kernelINS2_10policy_hubILb1EN4cuda3std3__45tupleIJN6thrust24THRUST_300001_SM_1000_NS6detail15normal_iteratorINSA_10device_ptrIcEEEESF_EEEE10policy1000El7calculoNSC_INSD_IiEEEEJPcSM_EEEvT0_iT1_T2_DpNS2_10kernel_argIT3_EE_param_3[8],
	.param .align 8 .b8 _ZN3cub18CUB_300001_SM_10006detail9transform16transform_kernelINS2_10policy_hubILb1EN4cuda3std3__45tupleIJN6thrust24THRUST_300001_SM_1000_NS6detail15normal_iteratorINSA_10device_ptrIcEEEESF_EEEE10policy1000El7calculoNSC_INSD_IiEEEEJPcSM_EEEvT0_iT1_T2_DpNS2_10kernel_argIT3_EE_param_4[16],
	.param .align 8 .b8 _ZN3cub18CUB_300001_SM_10006detail9transform16transform_kernelINS2_10policy_hubILb1EN4cuda3std3__45tupleIJN6thrust24THRUST_300001_SM_1000_NS6detail15normal_iteratorINSA_10device_ptrIcEEEESF_EEEE10policy1000El7calculoNSC_INSD_IiEEEEJPcSM_EEEvT0_iT1_T2_DpNS2_10kernel_argIT3_EE_param_5[16]
)
.maxntid 128
{
	.reg .pred 	%p<68>;
	.reg .b16 	%rs<61>;
	.reg .b32 	%r<107>;
	.reg .b64 	%rd<234>;

	ld.param.u64 	%rd27, [_ZN3cub18CUB_300001_SM_10006detail9transform16transform_kernelINS2_10policy_hubILb1EN4cuda3std3__45tupleIJN6thrust24THRUST_300001_SM_1000_NS6detail15normal_iteratorINSA_10device_ptrIcEEEESF_EEEE10policy1000El7calculoNSC_INSD_IiEEEEJPcSM_EEEvT0_iT1_T2_DpNS2_10kernel_argIT3_EE_param_0];
	ld.param.u64 	%rd28, [_ZN3cub18CUB_300001_SM_10006detail9transform16transform_kernelINS2_10policy_hubILb1EN4cuda3std3__45tupleIJN6thrust24THRUST_300001_SM_1000_NS6detail15normal_iteratorINSA_10device_ptrIcEEEESF_EEEE10policy1000El7calculoNSC_INSD_IiEEEEJPcSM_EEEvT0_iT1_T2_DpNS2_10kernel_argIT3_EE_param_5];
	ld.param.u64 	%rd29, [_ZN3cub18CUB_300001_SM_10006detail9transform16transform_kernelINS2_10policy_hubILb1EN4cuda3std3__45tupleIJN6thrust24THRUST_300001_SM_1000_NS6detail15normal_iteratorINSA_10device_ptrIcEEEESF_EEEE10policy1000El7calculoNSC_INSD_IiEEEEJPcSM_EEEvT0_iT1_T2_DpNS2_10kernel_argIT3_EE_param_4];
	ld.param.u64 	%rd30, [_ZN3cub18CUB_300001_SM_10006detail9transform16transform_kernelINS2_10policy_hubILb1EN4cuda3std3__45tupleIJN6thrust24THRUST_300001_SM_1000_NS6detail15normal_iteratorINSA_10device_ptrIcEEEESF_EEEE10policy1000El7calculoNSC_INSD_IiEEEEJPcSM_EEEvT0_iT1_T2_DpNS2_10kernel_argIT3_EE_param_3];
	ld.param.u64 	%rd31, [_ZN3cub18CUB_300001_SM_10006detail9transform16transform_kernelINS2_10policy_hubILb1EN4cuda3std3__45tupleIJN6thrust24THRUST_300001_SM_1000_NS6detail15normal_iteratorINSA_10device_ptrIcEEEESF_EEEE10policy1000El7calculoNSC_INSD_IiEEEEJPcSM_EEEvT0_iT1_T2_DpNS2_10kernel_argIT3_EE_param_2+8];
	ld.param.u64 	%rd32, [_ZN3cub18CUB_300001_SM_10006detail9transform16transform_kernelINS2_10policy_hubILb1EN4cuda3std3__45tupleIJN6thrust24THRUST_300001_SM_1000_NS6detail15normal_iteratorINSA_10device_ptrIcEEEESF_EEEE10policy1000El7calculoNSC_INSD_IiEEEEJPcSM_EEEvT0_iT1_T2_DpNS2_10kernel_argIT3_EE_param_2];
	ld.param.u32 	%r41, [_ZN3cub18CUB_300001_SM_10006detail9transform16transform_kernelINS2_10policy_hubILb1EN4cuda3std3__45tupleIJN6thrust24THRUST_300001_SM_1000_NS6detail15normal_iteratorINSA_10device_ptrIcEEEESF_EEEE10policy1000El7calculoNSC_INSD_IiEEEEJPcSM_EEEvT0_iT1_T2_DpNS2_10kernel_argIT3_EE_param_1];
	cvta.to.global.u64 	%rd1, %rd32;
	cvta.to.global.u64 	%rd2, %rd31;
	cvta.to.global.u64 	%rd3, %rd30;
	cvta.to.global.u64 	%rd4, %rd29;
	cvta.to.global.u64 	%rd5, %rd28;
	shl.b32 	%r1, %r41, 7;
	mov.u32 	%r42, %ctaid.x;
	cvt.u64.u32 	%rd33, %r42;
	cvt.s64.s32 	%rd34, %r1;
	mul.lo.s64 	%rd6, %rd34, %rd33;
	sub.s64 	%rd35, %rd27, %rd6;
	min.s64 	%rd36, %rd35, %rd34;
	cvt.u32.u64 	%r2, %rd36;
	mov.u32 	%r3, %tid.x;
	shl.b32 	%r97, %r3, 7;
	setp.ge.s32 	%p1, %r97, %r2;
	@%p1 bra 	$L__BB3_5;
	add.s64 	%rd37, %rd4, %rd6;
	mul.wide.u32 	%rd7, %r3, 128;
	add.s64 	%rd230, %rd37, %rd7;
	mov.u32 	%r96, %r97;
$L__BB3_2:
	.pragma "nounroll";
	// begin inline asm
	prefetch.global.L2 [%rd230];
	// end inline asm
	add.s32 	%r96, %r96, 16384;
	add.s64 	%rd230, %rd230, 16384;
	setp.lt.s32 	%p2, %r96, %r2;
	@%p2 bra 	$L__BB3_2;
	add.s64 	%rd39, %rd5, %rd6;
	add.s64 	%rd231, %rd39, %rd7;
$L__BB3_4:
	.pragma "nounroll";
	// begin inline asm
	prefetch.global.L2 [%rd231];
	// end inline asm
	add.s32 	%r97, %r97, 16384;
	add.s64 	%rd231, %rd231, 16384;
	setp.lt.s32 	%p3, %r97, %r2;
	@%p3 bra 	$L__BB3_4;
$L__BB3_5:
	add.s64 	%rd14, %rd4, %rd6;
	add.s64 	%rd15, %rd5, %rd6;
	shl.b64 	%rd41, %rd6, 2;
	add.s64 	%rd16, %rd3, %rd41;
	setp.eq.s32 	%p4, %r1, %r2;
	@%p4 bra 	$L__BB3_47;
	setp.lt.s32 	%p5, %r41, 1;
	@%p5 bra 	$L__BB3_59;
	and.b32  	%r9, %r41, 7;
	setp.lt.u32 	%p6, %r41, 8;
	mov.b32 	%r104, 0;
	@%p6 bra 	$L__BB3_26;
	and.b32  	%r104, %r41, 2147483640;
	mov.b32 	%r100, 0;
$L__BB3_9:
	.pragma "nounroll";
	shl.b32 	%r45, %r100, 7;
	add.s32 	%r20, %r45, %r3;
	setp.ge.s32 	%p7, %r20, %r2;
	@%p7 bra 	$L__BB3_11;
	cvt.u64.u32 	%rd42, %r20;
	add.s64 	%rd43, %rd14, %rd42;
	ld.global.s8 	%rd44, [%rd43];
	add.s64 	%rd45, %rd15, %rd42;
	ld.global.s8 	%rd46, [%rd45];
	add.s64 	%rd47, %rd1, %rd44;
	ld.global.u8 	%rs1, [%rd47];
	add.s64 	%rd48, %rd2, %rd46;
	ld.global.u8 	%rs2, [%rd48];
	setp.eq.s16 	%p8, %rs1, %rs2;
	selp.b32 	%r46, 2, -1, %p8;
	mul.wide.u32 	%rd49, %r20, 4;
	add.s64 	%rd50, %rd16, %rd49;
	st.global.u32 	[%rd50], %r46;
$L__BB3_11:
	add.s32 	%r47, %r20, 128;
	setp.ge.s32 	%p9, %r47, %r2;
	cvt.s64.s32 	%rd51, %r47;
	add.s64 	%rd24, %rd14, %rd51;
	add.s64 	%rd25, %rd15, %rd51;
	mul.wide.s32 	%rd52, %r47, 4;
	add.s64 	%rd26, %rd16, %rd52;
	@%p9 bra 	$L__BB3_13;
	ld.global.s8 	%rd53, [%rd24];
	ld.global.s8 	%rd54, [%rd25];
	add.s64 	%rd55, %rd1, %rd53;
	ld.global.u8 	%rs3, [%rd55];
	add.s64 	%rd56, %rd2, %rd54;
	ld.global.u8 	%rs4, [%rd56];
	setp.eq.s16 	%p10, %rs3, %rs4;
	selp.b32 	%r48, 2, -1, %p10;
	st.global.u32 	[%rd26], %r48;
$L__BB3_13:
	add.s32 	%r49, %r20, 256;
	setp.ge.s32 	%p11, %r49, %r2;
	@%p11 bra 	$L__BB3_15;
	ld.global.s8 	%rd57, [%rd24+128];
	ld.global.s8 	%rd58, [%rd25+128];
	add.s64 	%rd59, %rd1, %rd57;
	ld.global.u8 	%rs5, [%rd59];
	add.s64 	%rd60, %rd2, %rd58;
	ld.global.u8 	%rs6, [%rd60];
	setp.eq.s16 	%p12, %rs5, %rs6;
	selp.b32 	%r50, 2, -1, %p12;
	st.global.u32 	[%rd26+512], %r50;
$L__BB3_15:
	add.s32 	%r51, %r20, 384;
	setp.ge.s32 	%p13, %r51, %r2;
	@%p13 bra 	$L__BB3_17;
	ld.global.s8 	%rd61, [%rd24+256];
	ld.global.s8 	%rd62, [%rd25+256];
	add.s64 	%rd63, %rd1, %rd61;
	ld.global.u8 	%rs7, [%rd63];
	add.s64 	%rd64, %rd2, %rd62;
	ld.global.u8 	%rs8, [%rd64];
	setp.eq.s16 	%p14, %rs7, %rs8;
	selp.b32 	%r52, 2, -1, %p14;
	st.global.u32 	[%rd26+1024], %r52;
$L__BB3_17:
	add.s32 	%r53, %r20, 512;
	setp.ge.s32 	%p15, %r53, %r2;
	@%p15 bra 	$L__BB3_19;
	ld.global.s8 	%rd65, [%rd24+384];
	ld.global.s8 	%rd66, [%rd25+384];
	add.s64 	%rd67, %rd1, %rd65;
	ld.global.u8 	%rs9, [%rd67];
	add.s64 	%rd68, %rd2, %rd66;
	ld.global.u8 	%rs10, [%rd68];
	setp.eq.s16 	%p16, %rs9, %rs10;
	selp.b32 	%r54, 2, -1, %p16;
	st.global.u32 	[%rd26+1536], %r54;
$L__BB3_19:
	add.s32 	%r55, %r20, 640;
	setp.ge.s32 	%p17, %r55, %r2;
	@%p17 bra 	$L__BB3_21;
	ld.global.s8 	%rd69, [%rd24+512];
	ld.global.s8 	%rd70, [%rd25+512];
	add.s64 	%rd71, %rd1, %rd69;
	ld.global.u8 	%rs11, [%rd71];
	add.s64 	%rd72, %rd2, %rd70;
	ld.global.u8 	%rs12, [%rd72];
	setp.eq.s16 	%p18, %rs11, %rs12;
	selp.b32 	%r56, 2, -1, %p18;
	st.global.u32 	[%rd26+2048], %r56;
$L__BB3_21:
	add.s32 	%r57, %r20, 768;
	setp.ge.s32 	%p19, %r57, %r2;
	@%p19 bra 	$L__BB3_23;
	ld.global.s8 	%rd73, [%rd24+640];
	ld.global.s8 	%rd74, [%rd25+640];
	add.s64 	%rd75, %rd1, %rd73;
	ld.global.u8 	%rs13, [%rd75];
	add.s64 	%rd76, %rd2, %rd74;
	ld.global.u8 	%rs14, [%rd76];
	setp.eq.s16 	%p20, %rs13, %rs14;
	selp.b32 	%r58, 2, -1, %p20;
	st.global.u32 	[%rd26+2560], %r58;
$L__BB3_23:
	add.s32 	%r59, %r20, 896;
	setp.ge.s32 	%p21, %r59, %r2;
	@%p21 bra 	$L__BB3_25;
	ld.global.s8 	%rd77, [%rd24+768];
	ld.global.s8 	%rd78, [%rd25+768];
	add.s64 	%rd79, %rd1, %rd77;
	ld.global.u8 	%rs15, [%rd79];
	add.s64 	%rd80, %rd2, %rd78;
	ld.global.u8 	%rs16, [%rd80];
	setp.eq.s16 	%p22, %rs15, %rs16;
	selp.b32 	%r60, 2, -1, %p22;
	st.global.u32 	[%rd26+3072], %r60;
$L__BB3_25:
	add.s32 	%r100, %r100, 8;
	setp.eq.s32 	%p23, %r100, %r104;
	@%p23 bra 	$L__BB3_26;
	bra.uni 	$L__BB3_9;
$L__BB3_26:
	setp.eq.s32 	%p24, %r9, 0;
	@%p24 bra 	$L__BB3_59;
	and.b32  	%r29, %r41, 3;
	setp.lt.u32 	%p25, %r9, 4;
	@%p25 bra 	$L__BB3_37;
	shl.b32 	%r61, %r104, 7;
	add.s32 	%r30, %r61, %r3;
	setp.ge.s32 	%p26, %r30, %r2;
	@%p26 bra 	$L__BB3_30;
	cvt.s64.s32 	%rd81, %r30;
	add.s64 	%rd82, %rd14, %rd81;
	ld.global.s8 	%rd83, [%rd82];
	add.s64 	%rd84, %rd15, %rd81;
	ld.global.s8 	%rd85, [%rd84];
	add.s64 	%rd86, %rd1, %rd83;
	ld.global.u8 	%rs17, [%rd86];
	add.s64 	%rd87, %rd2, %rd85;
	ld.global.u8 	%rs18, [%rd87];
	setp.eq.s16 	%p27, %rs17, %rs18;
	selp.b32 	%r62, 2, -1, %p27;
	mul.wide.s32 	%rd88, %r30, 4;
	add.s64 	%rd89, %rd16, %rd88;
	st.global.u32 	[%rd89], %r62;
$L__BB3_30:
	add.s32 	%r31, %r30, 128;
	setp.ge.s32 	%p28, %r31, %r2;
	@%p28 bra 	$L__BB3_32;
	cvt.s64.s32 	%rd90, %r31;
	add.s64 	%rd91, %rd14, %rd90;
	ld.global.s8 	%rd92, [%rd91];
	add.s64 	%rd93, %rd15, %rd90;
	ld.global.s8 	%rd94, [%rd93];
	add.s64 	%rd95, %rd1, %rd92;
	ld.global.u8 	%rs19, [%rd95];
	add.s64 	%rd96, %rd2, %rd94;
	ld.global.u8 	%rs20, [%rd96];
	setp.eq.s16 	%p29, %rs19, %rs20;
	selp.b32 	%r63, 2, -1, %p29;
	mul.wide.s32 	%rd97, %r31, 4;
	add.s64 	%rd98, %rd16, %rd97;
	st.global.u32 	[%rd98], %r63;
$L__BB3_32:
	add.s32 	%r32, %r30, 256;
	setp.ge.s32 	%p30, %r32, %r2;
	@%p30 bra 	$L__BB3_34;
	cvt.s64.s32 	%rd99, %r32;
	add.s64 	%rd100, %rd14, %rd99;
	ld.global.s8 	%rd101, [%rd100];
	add.s64 	%rd102, %rd15, %rd99;
	ld.global.s8 	%rd103, [%rd102];
	add.s64 	%rd104, %rd1, %rd101;
	ld.global.u8 	%rs21, [%rd104];
	add.s64 	%rd105, %rd2, %rd103;
	ld.global.u8 	%rs22, [%rd105];
	setp.eq.s16 	%p31, %rs21, %rs22;
	selp.b32 	%r64, 2, -1, %p31;
	mul.wide.s32 	%rd106, %r32, 4;
	add.s64 	%rd107, %rd16, %rd106;
	st.global.u32 	[%rd107], %r64;
$L__BB3_34:
	add.s32 	%r33, %r30, 384;
	setp.ge.s32 	%p32, %r33, %r2;
	@%p32 bra 	$L__BB3_36;
	cvt.s64.s32 	%rd108, %r33;
	add.s64 	%rd109, %rd14, %rd108;
	ld.global.s8 	%rd110, [%rd109];
	add.s64 	%rd111, %rd15, %rd108;
	ld.global.s8 	%rd112, [%rd111];
	add.s64 	%rd113, %rd1, %rd110;
	ld.global.u8 	%rs23, [%rd113];
	add.s64 	%rd114, %rd2, %rd112;
	ld.global.u8 	%rs24, [%rd114];
	setp.eq.s16 	%p33, %rs23, %rs24;
	selp.b32 	%r65, 2, -1, %p33;
	mul.wide.s32 	%rd115, %r33, 4;
	add.s64 	%rd116, %rd16, %rd115;
	st.global.u32 	[%rd116], %r65;
$L__BB3_36:
	add.s32 	%r104, %r104, 4;
$L__BB3_37:
	setp.eq.s32 	%p34, %r29, 0;
	@%p34 bra 	$L__BB3_59;
	setp.eq.s32 	%p35, %r29, 1;
	@%p35 bra 	$L__BB3_44;
	shl.b32 	%r66, %r104, 7;
	add.s32 	%r36, %r66, %r3;
	setp.ge.s32 	%p36, %r36, %r2;
	@%p36 bra 	$L__BB3_41;
	cvt.s64.s32 	%rd117, %r36;
	add.s64 	%rd118, %rd14, %rd117;
	ld.global.s8 	%rd119, [%rd118];
	add.s64 	%rd120, %rd15, %rd117;
	ld.global.s8 	%rd121, [%rd120];
	add.s64 	%rd122, %rd1, %rd119;
	ld.global.u8 	%rs25, [%rd122];
	add.s64 	%rd123, %rd2, %rd121;
	ld.global.u8 	%rs26, [%rd123];
	setp.eq.s16 	%p37, %rs25, %rs26;
	selp.b32 	%r67, 2, -1, %p37;
	mul.wide.s32 	%rd124, %r36, 4;
	add.s64 	%rd125, %rd16, %rd124;
	st.global.u32 	[%rd125], %r67;
$L__BB3_41:
	add.s32 	%r37, %r36, 128;
	setp.ge.s32 	%p38, %r37, %r2;
	@%p38 bra 	$L__BB3_43;
	cvt.s64.s32 	%rd126, %r37;
	add.s64 	%rd127, %rd14, %rd126;
	ld.global.s8 	%rd128, [%rd127];
	add.s64 	%rd129, %rd15, %rd126;
	ld.global.s8 	%rd130, [%rd129];
	add.s64 	%rd131, %rd1, %rd128;
	ld.global.u8 	%rs27, [%rd131];
	add.s64 	%rd132, %rd2, %rd130;
	ld.global.u8 	%rs28, [%rd132];
	setp.eq.s16 	%p39, %rs27, %rs28;
	selp.b32 	%r68, 2, -1, %p39;
	mul.wide.s32 	%rd133, %r37, 4;
	add.s64 	%rd134, %rd16, %rd133;
	st.global.u32 	[%rd134], %r68;
$L__BB3_43:
	add.s32 	%r104, %r104, 2;
$L__BB3_44:
	and.b32  	%r69, %r41, 1;
	setp.eq.b32 	%p40, %r69, 1;
	not.pred 	%p41, %p40;
	@%p41 bra 	$L__BB3_59;
	shl.b32 	%r70, %r104, 7;
	add.s32 	%r40, %r70, %r3;
	setp.ge.s32 	%p42, %r40, %r2;
	@%p42 bra 	$L__BB3_59;
	cvt.s64.s32 	%rd135, %r40;
	add.s64 	%rd136, %rd14, %rd135;
	ld.global.s8 	%rd137, [%rd136];
	add.s64 	%rd138, %rd15, %rd135;
	ld.global.s8 	%rd139, [%rd138];
	add.s64 	%rd140, %rd1, %rd137;
	ld.global.u8 	%rs29, [%rd140];
	add.s64 	%rd141, %rd2, %rd139;
	ld.global.u8 	%rs30, [%rd141];
	setp.eq.s16 	%p43, %rs29, %rs30;
	selp.b32 	%r71, 2, -1, %p43;
	mul.wide.s32 	%rd142, %r40, 4;
	add.s64 	%rd143, %rd16, %rd142;
	st.global.u32 	[%rd143], %r71;
	bra.uni 	$L__BB3_59;
$L__BB3_47:
	setp.lt.s32 	%p44, %r41, 1;
	@%p44 bra 	$L__BB3_59;
	and.b32  	%r11, %r41, 7;
	setp.lt.u32 	%p45, %r41, 8;
	mov.b32 	%r102, 0;
	@%p45 bra 	$L__BB3_51;
	and.b32  	%r73, %r41, 2147483640;
	neg.s32 	%r99, %r73;
	cvt.u64.u32 	%rd232, %r3;
	mul.wide.u32 	%rd145, %r3, 4;
	add.s64 	%rd146, %rd41, %rd3;
	add.s64 	%rd233, %rd146, %rd145;
	add.s32 	%r98, %r3, 128;
	add.s64 	%rd19, %rd146, 1536;
$L__BB3_50:
	.pragma "nounroll";
	and.b32  	%r102, %r41, 2147483640;
	cvt.s64.s32 	%rd147, %r98;
	add.s64 	%rd148, %rd147, 384;
	mul.wide.s32 	%rd149, %r98, 4;
	add.s64 	%rd150, %rd19, %rd149;
	add.s64 	%rd151, %rd14, %rd232;
	ld.global.s8 	%rd152, [%rd151];
	add.s64 	%rd153, %rd15, %rd232;
	ld.global.s8 	%rd154, [%rd153];
	add.s64 	%rd155, %rd1, %rd152;
	ld.global.u8 	%rs31, [%rd155];
	add.s64 	%rd156, %rd2, %rd154;
	ld.global.u8 	%rs32, [%rd156];
	setp.eq.s16 	%p46, %rs31, %rs32;
	selp.b32 	%r74, 2, -1, %p46;
	st.global.u32 	[%rd233], %r74;
	add.s64 	%rd157, %rd14, %rd148;
	ld.global.s8 	%rd158, [%rd157+-384];
	add.s64 	%rd159, %rd15, %rd148;
	ld.global.s8 	%rd160, [%rd159+-384];
	add.s64 	%rd161, %rd1, %rd158;
	ld.global.u8 	%rs33, [%rd161];
	add.s64 	%rd162, %rd2, %rd160;
	ld.global.u8 	%rs34, [%rd162];
	setp.eq.s16 	%p47, %rs33, %rs34;
	selp.b32 	%r75, 2, -1, %p47;
	st.global.u32 	[%rd150+-1536], %r75;
	ld.global.s8 	%rd163, [%rd157+-256];
	ld.global.s8 	%rd164, [%rd159+-256];
	add.s64 	%rd165, %rd1, %rd163;
	ld.global.u8 	%rs35, [%rd165];
	add.s64 	%rd166, %rd2, %rd164;
	ld.global.u8 	%rs36, [%rd166];
	setp.eq.s16 	%p48, %rs35, %rs36;
	selp.b32 	%r76, 2, -1, %p48;
	st.global.u32 	[%rd150+-1024], %r76;
	ld.global.s8 	%rd167, [%rd157+-128];
	ld.global.s8 	%rd168, [%rd159+-128];
	add.s64 	%rd169, %rd1, %rd167;
	ld.global.u8 	%rs37, [%rd169];
	add.s64 	%rd170, %rd2, %rd168;
	ld.global.u8 	%rs38, [%rd170];
	setp.eq.s16 	%p49, %rs37, %rs38;
	selp.b32 	%r77, 2, -1, %p49;
	st.global.u32 	[%rd150+-512], %r77;
	ld.global.s8 	%rd171, [%rd157];
	ld.global.s8 	%rd172, [%rd159];
	add.s64 	%rd173, %rd1, %rd171;
	ld.global.u8 	%rs39, [%rd173];
	add.s64 	%rd174, %rd2, %rd172;
	ld.global.u8 	%rs40, [%rd174];
	setp.eq.s16 	%p50, %rs39, %rs40;
	selp.b32 	%r78, 2, -1, %p50;
	st.global.u32 	[%rd150], %r78;
	ld.global.s8 	%rd175, [%rd157+128];
	ld.global.s8 	%rd176, [%rd159+128];
	add.s64 	%rd177, %rd1, %rd175;
	ld.global.u8 	%rs41, [%rd177];
	add.s64 	%rd178, %rd2, %rd176;
	ld.global.u8 	%rs42, [%rd178];
	setp.eq.s16 	%p51, %rs41, %rs42;
	selp.b32 	%r79, 2, -1, %p51;
	st.global.u32 	[%rd150+512], %r79;
	ld.global.s8 	%rd179, [%rd157+256];
	ld.global.s8 	%rd180, [%rd159+256];
	add.s64 	%rd181, %rd1, %rd179;
	ld.global.u8 	%rs43, [%rd181];
	add.s64 	%rd182, %rd2, %rd180;
	ld.global.u8 	%rs44, [%rd182];
	setp.eq.s16 	%p52, %rs43, %rs44;
	selp.b32 	%r80, 2, -1, %p52;
	st.global.u32 	[%rd150+1024], %r80;
	ld.global.s8 	%rd183, [%rd157+384];
	ld.global.s8 	%rd184, [%rd159+384];
	add.s64 	%rd185, %rd1, %rd183;
	ld.global.u8 	%rs45, [%rd185];
	add.s64 	%rd186, %rd2, %rd184;
	ld.global.u8 	%rs46, [%rd186];
	setp.eq.s16 	%p53, %rs45, %rs46;
	selp.b32 	%r81, 2, -1, %p53;
	st.global.u32 	[%rd150+1536], %r81;
	add.s32 	%r99, %r99, 8;
	add.s64 	%rd233, %rd233, 4096;
	add.s64 	%rd232, %rd232, 1024;
	add.s32 	%r98, %r98, 1024;
	setp.eq.s32 	%p54, %r99, 0;
	@%p54 bra 	$L__BB3_51;
	bra.uni 	$L__BB3_50;
$L__BB3_51:
	setp.eq.s32 	%p55, %r11, 0;
	@%p55 bra 	$L__BB3_59;
	and.b32  	%r23, %r41, 3;
	setp.lt.u32 	%p56, %r11, 4;
	@%p56 bra 	$L__BB3_54;
	shl.b32 	%r82, %r102, 7;
	add.s32 	%r83, %r82, %r3;
	cvt.s64.s32 	%rd187, %r83;
	add.s64 	%rd188, %rd14, %rd187;
	ld.global.s8 	%rd189, [%rd188];
	add.s64 	%rd190, %rd15, %rd187;
	ld.global.s8 	%rd191, [%rd190];
	add.s64 	%rd192, %rd1, %rd189;
	ld.global.u8 	%rs47, [%rd192];
	add.s64 	%rd193, %rd2, %rd191;
	ld.global.u8 	%rs48, [%rd193];
	setp.eq.s16 	%p57, %rs47, %rs48;
	selp.b32 	%r84, 2, -1, %p57;
	mul.wide.s32 	%rd194, %r83, 4;
	add.s64 	%rd195, %rd16, %rd194;
	st.global.u32 	[%rd195], %r84;
	ld.global.s8 	%rd196, [%rd188+128];
	ld.global.s8 	%rd197, [%rd190+128];
	add.s64 	%rd198, %rd1, %rd196;
	ld.global.u8 	%rs49, [%rd198];
	add.s64 	%rd199, %rd2, %rd197;
	ld.global.u8 	%rs50, [%rd199];
	setp.eq.s16 	%p58, %rs49, %rs50;
	selp.b32 	%r85, 2, -1, %p58;
	st.global.u32 	[%rd195+512], %r85;
	ld.global.s8 	%rd200, [%rd188+256];
	ld.global.s8 	%rd201, [%rd190+256];
	add.s64 	%rd202, %rd1, %rd200;
	ld.global.u8 	%rs51, [%rd202];
	add.s64 	%rd203, %rd2, %rd201;
	ld.global.u8 	%rs52, [%rd203];
	setp.eq.s16 	%p59, %rs51, %rs52;
	selp.b32 	%r86, 2, -1, %p59;
	st.global.u32 	[%rd195+1024], %r86;
	ld.global.s8 	%rd204, [%rd188+384];
	ld.global.s8 	%rd205, [%rd190+384];
	add.s64 	%rd206, %rd1, %rd204;
	ld.global.u8 	%rs53, [%rd206];
	add.s64 	%rd207, %rd2, %rd205;
	ld.global.u8 	%rs54, [%rd207];
	setp.eq.s16 	%p60, %rs53, %rs54;
	selp.b32 	%r87, 2, -1, %p60;
	st.global.u32 	[%rd195+1536], %r87;
	add.s32 	%r102, %r102, 4;
$L__BB3_54:
	setp.eq.s32 	%p61, %r23, 0;
	@%p61 bra 	$L__BB3_59;
	setp.eq.s32 	%p62, %r23, 1;
	@%p62 bra 	$L__BB3_57;
	shl.b32 	%r88, %r102, 7;
	add.s32 	%r89, %r88, %r3;
	cvt.s64.s32 	%rd208, %r89;
	add.s64 	%rd209, %rd14, %rd208;
	ld.global.s8 	%rd210, [%rd209];
	add.s64 	%rd211, %rd15, %rd208;
	ld.global.s8 	%rd212, [%rd211];
	add.s64 	%rd213, %rd1, %rd210;
	ld.global.u8 	%rs55, [%rd213];
	add.s64 	%rd214, %rd2, %rd212;
	ld.global.u8 	%rs56, [%rd214];
	setp.eq.s16 	%p63, %rs55, %rs56;
	selp.b32 	%r90, 2, -1, %p63;
	mul.wide.s32 	%rd215, %r89, 4;
	add.s64 	%rd216, %rd16, %rd215;
	st.global.u32 	[%rd216], %r90;
	ld.global.s8 	%rd217, [%rd209+128];
	ld.global.s8 	%rd218, [%rd211+128];
	add.s64 	%rd219, %rd1, %rd217;
	ld.global.u8 	%rs57, [%rd219];
	add.s64 	%rd220, %rd2, %rd218;
	ld.global.u8 	%rs58, [%rd220];
	setp.eq.s16 	%p64, %rs57, %rs58;
	selp.b32 	%r91, 2, -1, %p64;
	st.global.u32 	[%rd216+512], %r91;
	add.s32 	%r102, %r102, 2;
$L__BB3_57:
	and.b32  	%r92, %r41, 1;
	setp.eq.b32 	%p65, %r92, 1;
	not.pred 	%p66, %p65;
	@%p66 bra 	$L__BB3_59;
	shl.b32 	%r93, %r102, 7;
	add.s32 	%r94, %r93, %r3;
	cvt.s64.s32 	%rd221, %r94;
	add.s64 	%rd222, %rd14, %rd221;
	ld.global.s8 	%rd223, [%rd222];
	add.s64 	%rd224, %rd15, %rd221;
	ld.global.s8 	%rd225, [%rd224];
	add.s64 	%rd226, %rd1, %rd223;
	ld.global.u8 	%rs59, [%rd226];
	add.s64 	%rd227, %rd2, %rd225;
	ld.global.u8 	%rs60, [%rd227];
	setp.eq.s16 	%p67, %rs59, %rs60;
	selp.b32 	%r95, 2, -1, %p67;
	mul.wide.s32 	%rd228, %r94, 4;
	add.s64 	%rd229, %rd16, %rd228;
	st.global.u32 	[%rd229], %r95;
$L__BB3_59:
	ret;

}


// ===== COMPILED SASS (sm_100) =====

	.target	sm_100

	.elftype	@"ET_EXEC"


//--------------------- .note.nv.tkinfo           --------------------------
	.section	.note.nv.tkinfo,"",@"SHT_NOTE"
	.sectionflags	@"SHF_NOTE_NV_TKINFO"
	.tkinfo
        /*0018*/ 	.word	0x00000002
        /*0030*/ 	.string	""
        /*0030*/ 	.string	"ptxas"
        /*0030*/ 	.string	"Cuda compilation tools, release 13.0, V13.0.88"
        /*0030*/ 	.string	"Build cuda_13.0.r13.0/compiler.36424714_0"
        /*0030*/ 	.string	"-arch sm_100 -m 64 "



//--------------------- .note.nv.cuinfo           --------------------------
	.section	.note.nv.cuinfo,"",@"SHT_NOTE"
	.sectionflags	@"SHF_NOTE_NV_CUINFO"
        /*0018*/ 	.short	0x0002
        /*001a*/ 	.short	0x0064
        /*001c*/ 	.short	0x0082
	.zero		2


//--------------------- .nv.info                  --------------------------
	.section	.nv.info,"",@"SHT_CUDA_INFO"
	.align	4


	//----- nvinfo : EIATTR_REGCOUNT
	.align		4
        /*0000*/ 	.byte	0x04, 0x2f
        /*0002*/ 	.short	(.L_46 - .L_45)
	.align		4
.L_45:
        /*0004*/ 	.word	index@(_ZN3cub18CUB_300001_SM_10006detail11EmptyKernelIvEEvv)
        /*0008*/ 	.word	0x00000004


	//----- nvinfo : EIATTR_FRAME_SIZE
	.align		4
.L_46:
        /*000c*/ 	.byte	0x04, 0x11
        /*000e*/ 	.short	(.L_48 - .L_47)
	.align		4
.L_47:
        /*0010*/ 	.word	index@(_ZN3cub18CUB_300001_SM_10006detail11EmptyKernelIvEEvv)
        /*0014*/ 	.word	0x00000000


	//----- nvinfo : EIATTR_REGCOUNT
	.align		4
.L_48:
        /*0018*/ 	.byte	0x04, 0x2f
        /*001a*/ 	.short	(.L_50 - .L_49)
	.align		4
.L_49:
        /*001c*/ 	.word	index@(_ZN3cub18CUB_300001_SM_10006detail8for_each13static_kernelINS2_12policy_hub_t12policy_500_tEmN6thrust24THRUST_300001_SM_1000_NS8cuda_cub20__uninitialized_fill7functorINS7_10device_ptrIiEEiEEEEvT0_T1_)
        /*0020*/ 	.word	0x00000008


	//----- nvinfo : EIATTR_FRAME_SIZE
	.align		4
.L_50:
        /*0024*/ 	.byte	0x04, 0x11
        /*0026*/ 	.short	(.L_52 - .L_51)
	.align		4
.L_51:
        /*0028*/ 	.word	index@(_ZN3cub18CUB_300001_SM_10006detail8for_each13static_kernelINS2_12policy_hub_t12policy_500_tEmN6thrust24THRUST_300001_SM_1000_NS8cuda_cub20__uninitialized_fill7functorINS7_10device_ptrIiEEiEEEEvT0_T1_)
        /*002c*/ 	.word	0x00000000


	//----- nvinfo : EIATTR_REGCOUNT
	.align		4
.L_52:
        /*0030*/ 	.byte	0x04, 0x2f
        /*0032*/ 	.short	(.L_54 - .L_53)
	.align		4
.L_53:
        /*0034*/ 	.word	index@(_ZN3cub18CUB_300001_SM_10006detail9transform16transform_kernelINS2_10policy_hubILb1EN4cuda3std3__45tupleIJN6thrust24THRUST_300001_SM_1000_NS6detail15normal_iteratorINSA_10device_ptrIcEEEESF_EEEE10policy1000Ei7calculoNSC_INSD_IiEEEEJPcSM_EEEvT0_iT1_T2_DpNS2_10kernel_argIT3_EE)
        /*0038*/ 	.word	0x00000020


	//----- nvinfo : EIATTR_FRAME_SIZE
	.align		4
.L_54:
        /*003c*/ 	.byte	0x04, 0x11
        /*003e*/ 	.short	(.L_56 - .L_55)
	.align		4
.L_55:
        /*0040*/ 	.word	index@(_ZN3cub18CUB_300001_SM_10006detail9transform16transform_kernelINS2_10policy_hubILb1EN4cuda3std3__45tupleIJN6thrust24THRUST_300001_SM_1000_NS6detail15normal_iteratorINSA_10device_ptrIcEEEESF_EEEE10policy1000Ei7calculoNSC_INSD_IiEEEEJPcSM_EEEvT0_iT1_T2_DpNS2_10kernel_argIT3_EE)
        /*0044*/ 	.word	0x00000000


	//----- nvinfo : EIATTR_REGCOUNT
	.align		4
.L_56:
        /*0048*/ 	.byte	0x04, 0x2f
        /*004a*/ 	.short	(.L_58 - .L_57)
	.align		4
.L_57:
        /*004c*/ 	.word	index@(_ZN3cub18CUB_300001_SM_10006detail9transform16transform_kernelINS2_10policy_hubILb1EN4cuda3std3__45tupleIJN6thrust24THRUST_300001_SM_1000_NS6detail15normal_iteratorINSA_10device_ptrIcEEEESF_EEEE10policy1000El7calculoNSC_INSD_IiEEEEJPcSM_EEEvT0_iT1_T2_DpNS2_10kernel_argIT3_EE)
        /*0050*/ 	.word	0x00000020


	//----- nvinfo : EIATTR_FRAME_SIZE
	.align		4
.L_58:
        /*0054*/ 	.byte	0x04, 0x11
        /*0056*/ 	.short	(.L_60 - .L_59)
	.align		4
.L_59:
        /*0058*/ 	.word	index@(_ZN3cub18CUB_300001_SM_10006detail9transform16transform_kernelINS2_10policy_hubILb1EN4cuda3std3__45tupleIJN6thrust24THRUST_300001_SM_1000_NS6detail15normal_iteratorINSA_10device_ptrIcEEEESF_EEEE10policy1000El7calculoNSC_INSD_IiEEEEJPcSM_EEEvT0_iT1_T2_DpNS2_10kernel_argIT3_EE)
        /*005c*/ 	.word	0x00000000


	//----- nvinfo : EIATTR_MIN_STACK_SIZE
	.align		4
.L_60:
        /*0060*/ 	.byte	0x04, 0x12
        /*0062*/ 	.short	(.L_62 - .L_61)
	.align		4
.L_61:
        /*0064*/ 	.word	index@(_ZN3cub18CUB_300001_SM_10006detail9transform16transform_kernelINS2_10policy_hubILb1EN4cuda3std3__45tupleIJN6thrust24THRUST_300001_SM_1000_NS6detail15normal_iteratorINSA_10device_ptrIcEEEESF_EEEE10policy1000El7calculoNSC_INSD_IiEEEEJPcSM_EEEvT0_iT1_T2_DpNS2_10kernel_argIT3_EE)
        /*0068*/ 	.word	0x00000000


	//----- nvinfo : EIATTR_MIN_STACK_SIZE
	.align		4
.L_62:
        /*006c*/ 	.byte	0x04, 0x12
        /*006e*/ 	.short	(.L_64 - .L_63)
	.align		4
.L_63:
        /*0070*/ 	.word	index@(_ZN3cub18CUB_300001_SM_10006detail9transform16transform_kernelINS2_10policy_hubILb1EN4cuda3std3__45tupleIJN6thrust24THRUST_300001_SM_1000_NS6detail15normal_iteratorINSA_10device_ptrIcEEEESF_EEEE10policy1000Ei7calculoNSC_INSD_IiEEEEJPcSM_EEEvT0_iT1_T2_DpNS2_10kernel_argIT3_EE)
        /*0074*/ 	.word	0x00000000


	//----- nvinfo : EIATTR_MIN_STACK_SIZE
	.align		4
.L_64:
        /*0078*/ 	.byte	0x04, 0x12
        /*007a*/ 	.short	(.L_66 - .L_65)
	.align		4
.L_65:
        /*007c*/ 	.word	index@(_ZN3cub18CUB_300001_SM_10006detail8for_each13static_kernelINS2_12policy_hub_t12policy_500_tEmN6thrust24THRUST_300001_SM_1000_NS8cuda_cub20__uninitialized_fill7functorINS7_10device_ptrIiEEiEEEEvT0_T1_)
        /*0080*/ 	.word	0x00000000


	//----- nvinfo : EIATTR_MIN_STACK_SIZE
	.align		4
.L_66:
        /*0084*/ 	.byte	0x04, 0x12
        /*0086*/ 	.short	(.L_68 - .L_67)
	.align		4
.L_67:
        /*0088*/ 	.word	index@(_ZN3cub18CUB_300001_SM_10006detail11EmptyKernelIvEEvv)
        /*008c*/ 	.word	0x00000000
.L_68:


//--------------------- .nv.compat                --------------------------
	.section	.nv.compat,"",@"SHT_CUDA_COMPAT_INFO"
	.align	4
        /*0000*/ 	.byte	0x02, 0x09, 0x00, 0x00, 0x02, 0x02, 0x01, 0x00, 0x02, 0x05, 0x05, 0x00, 0x03, 0x07, 0x01, 0x01
        /*0010*/ 	.byte	0x02, 0x03, 0x00, 0x00, 0x02, 0x06, 0x01, 0x00, 0x04, 0x0b, 0x08, 0x00, 0x09, 0x00, 0x00, 0x00
        /*0020*/ 	.byte	0x00, 0x00, 0x00, 0x00


//--------------------- .nv.info._ZN3cub18CUB_300001_SM_10006detail9transform16transform_kernelINS2_10policy_hubILb1EN4cuda3std3__45tupleIJN6thrust24THRUST_300001_SM_1000_NS6detail15normal_iteratorINSA_10device_ptrIcEEEESF_EEEE10policy1000El7calculoNSC_INSD_IiEEEEJPcSM_EEEvT0_iT1_T2_DpNS2_10kernel_argIT3_EE --------------------------
	.section	.nv.info._ZN3cub18CUB_300001_SM_10006detail9transform16transform_kernelINS2_10policy_hubILb1EN4cuda3std3__45tupleIJN6thrust24THRUST_300001_SM_1000_NS6detail15normal_iteratorINSA_10device_ptrIcEEEESF_EEEE10policy1000El7calculoNSC_INSD_IiEEEEJPcSM_EEEvT0_iT1_T2_DpNS2_10kernel_argIT3_EE,"",@"SHT_CUDA_INFO"
	.sectionflags	@""
	.align	4


	//----- nvinfo : EIATTR_CUDA_API_VERSION
	.align		4
        /*0000*/ 	.byte	0x04, 0x37
        /*0002*/ 	.short	(.L_70 - .L_69)
.L_69:
        /*0004*/ 	.word	0x00000082


	//----- nvinfo : EIATTR_KPARAM_INFO
	.align		4
.L_70:
        /*0008*/ 	.byte	0x04, 0x17
        /*000a*/ 	.short	(.L_72 - .L_71)
.L_71:
        /*000c*/ 	.word	0x00000000
        /*0010*/ 	.short	0x0005
        /*0012*/ 	.short	0x0038
        /*0014*/ 	.byte	0x00, 0xf0, 0x41, 0x00


	//----- nvinfo : EIATTR_KPARAM_INFO
	.align		4
.L_72:
        /*0018*/ 	.byte	0x04, 0x17
        /*001a*/ 	.short	(.L_74 - .L_73)
.L_73:
        /*001c*/ 	.word	0x00000000
        /*0020*/ 	.short	0x0004
        /*0022*/ 	.short	0x0028
        /*0024*/ 	.byte	0x00, 0xf0, 0x41, 0x00


	//----- nvinfo : EIATTR_KPARAM_INFO
	.align		4
.L_74:
        /*0028*/ 	.byte	0x04, 0x17
        /*002a*/ 	.short	(.L_76 - .L_75)
.L_75:
        /*002c*/ 	.word	0x00000000
        /*0030*/ 	.short	0x0003
        /*0032*/ 	.short	0x0020
        /*0034*/ 	.byte	0x00, 0xf0, 0x21, 0x00


	//----- nvinfo : EIATTR_KPARAM_INFO
	.align		4
.L_76:
        /*0038*/ 	.byte	0x04, 0x17
        /*003a*/ 	.short	(.L_78 - .L_77)
.L_77:
        /*003c*/ 	.word	0x00000000
        /*0040*/ 	.short	0x0002
        /*0042*/ 	.short	0x0010
        /*0044*/ 	.byte	0x00, 0xf0, 0x41, 0x00


	//----- nvinfo : EIATTR_KPARAM_INFO
	.align		4
.L_78:
        /*0048*/ 	.byte	0x04, 0x17
        /*004a*/ 	.short	(.L_80 - .L_79)
.L_79:
        /*004c*/ 	.word	0x00000000
        /*0050*/ 	.short	0x0001
        /*0052*/ 	.short	0x0008
        /*0054*/ 	.byte	0x00, 0xf0, 0x11, 0x00


	//----- nvinfo : EIATTR_KPARAM_INFO
	.align		4
.L_80:
        /*0058*/ 	.byte	0x04, 0x17
        /*005a*/ 	.short	(.L_82 - .L_81)
.L_81:
        /*005c*/ 	.word	0x00000000
        /*0060*/ 	.short	0x0000
        /*0062*/ 	.short	0x0000
        /*0064*/ 	.byte	0x00, 0xf0, 0x21, 0x00


	//----- nvinfo : EIATTR_SPARSE_MMA_MASK
	.align		4
.L_82:
        /*0068*/ 	.byte	0x03, 0x50
        /*006a*/ 	.short	0x0000


	//----- nvinfo : EIATTR_MAXREG_COUNT
	.align		4
        /*006c*/ 	.byte	0x03, 0x1b
        /*006e*/ 	.short	0x00ff


	//----- nvinfo : EIATTR_MERCURY_ISA_VERSION
	.align		4
        /*0070*/ 	.byte	0x03, 0x5f
        /*0072*/ 	.short	0x0101


	//----- nvinfo : EIATTR_VRC_CTA_INIT_COUNT
	.align		4
        /*0074*/ 	.byte	0x02, 0x4a
	.zero		1
	.zero		1


	//----- nvinfo : EIATTR_EXIT_INSTR_OFFSETS
	.align		4
        /*0078*/ 	.byte	0x04, 0x1c
        /*007a*/ 	.short	(.L_84 - .L_83)


	//   ....[0]....
.L_83:
        /*007c*/ 	.word	0x00000390


	//   ....[1]....
        /*0080*/ 	.word	0x000015f0


	//   ....[2]....
        /*0084*/ 	.word	0x00001c60


	//   ....[3]....
        /*0088*/ 	.word	0x00001fc0


	//   ....[4]....
        /*008c*/ 	.word	0x00001ff0


	//   ....[5]....
        /*0090*/ 	.word	0x00002130


	//   ....[6]....
        /*0094*/ 	.word	0x00002150


	//   ....[7]....
        /*0098*/ 	.word	0x00002930


	//   ....[8]....
        /*009c*/ 	.word	0x00002cf0


	//   ....[9]....
        /*00a0*/ 	.word	0x00002f40


	//   ....[10]....
        /*00a4*/ 	.word	0x00003090


	//----- nvinfo : EIATTR_MAX_THREADS
	.align		4
.L_84:
        /*00a8*/ 	.byte	0x04, 0x05
        /*00aa*/ 	.short	(.L_86 - .L_85)
.L_85:
        /*00ac*/ 	.word	0x00000080
        /*00b0*/ 	.word	0x00000001
        /*00b4*/ 	.word	0x00000001


	//----- nvinfo : EIATTR_CRS_STACK_SIZE
	.align		4
.L_86:
        /*00b8*/ 	.byte	0x04, 0x1e
        /*00ba*/ 	.short	(.L_88 - .L_87)
.L_87:
        /*00bc*/ 	.word	0x00000000


	//----- nvinfo : EIATTR_CBANK_PARAM_SIZE
	.align		4
.L_88:
        /*00c0*/ 	.byte	0x03, 0x19
        /*00c2*/ 	.short	0x0048


	//----- nvinfo : EIATTR_PARAM_CBANK
	.align		4
        /*00c4*/ 	.byte	0x04, 0x0a
        /*00c6*/ 	.short	(.L_90 - .L_89)
	.align		4
.L_89:
        /*00c8*/ 	.word	index@(.nv.constant0._ZN3cub18CUB_300001_SM_10006detail9transform16transform_kernelINS2_10policy_hubILb1EN4cuda3std3__45tupleIJN6thrust24THRUST_300001_SM_1000_NS6detail15normal_iteratorINSA_10device_ptrIcEEEESF_EEEE10policy1000El7calculoNSC_INSD_IiEEEEJPcSM_EEEvT0_iT1_T2_DpNS2_10kernel_argIT3_EE)
        /*00cc*/ 	.short	0x0380
        /*00ce*/ 	.short	0x0048


	//----- nvinfo : EIATTR_SW_WAR
	.align		4
.L_90:
        /*00d0*/ 	.byte	0x04, 0x36
        /*00d2*/ 	.short	(.L_92 - .L_91)
.L_91:
        /*00d4*/ 	.word	0x00000008
.L_92:


//--------------------- .nv.info._ZN3cub18CUB_300001_SM_10006detail9transform16transform_kernelINS2_10policy_hubILb1EN4cuda3std3__45tupleIJN6thrust24THRUST_300001_SM_1000_NS6detail15normal_iteratorINSA_10device_ptrIcEEEESF_EEEE10policy1000Ei7calculoNSC_INSD_IiEEEEJPcSM_EEEvT0_iT1_T2_DpNS2_10kernel_argIT3_EE --------------------------
	.section	.nv.info._ZN3cub18CUB_300001_SM_10006detail9transform16transform_kernelINS2_10policy_hubILb1EN4cuda3std3__45tupleIJN6thrust24THRUST_300001_SM_1000_NS6detail15normal_iteratorINSA_10device_ptrIcEEEESF_EEEE10policy1000Ei7calculoNSC_INSD_IiEEEEJPcSM_EEEvT0_iT1_T2_DpNS2_10kernel_argIT3_EE,"",@"SHT_CUDA_INFO"
	.sectionflags	@""
	.align	4


	//----- nvinfo : EIATTR_CUDA_API_VERSION
	.align		4
        /*0000*/ 	.byte	0x04, 0x37
        /*0002*/ 	.short	(.L_94 - .L_93)
.L_93:
        /*0004*/ 	.word	0x00000082


	//----- nvinfo : EIATTR_KPARAM_INFO
	.align		4
.L_94:
        /*0008*/ 	.byte	0x04, 0x17
        /*000a*/ 	.short	(.L_96 - .L_95)
.L_95:
        /*000c*/ 	.word	0x00000000
        /*0010*/ 	.short	0x0005
        /*0012*/ 	.short	0x0030
        /*0014*/ 	.byte	0x00, 0xf0, 0x41, 0x00


	//----- nvinfo : EIATTR_KPARAM_INFO
	.align		4
.L_96:
        /*0018*/ 	.byte	0x04, 0x17
        /*001a*/ 	.short	(.L_98 - .L_97)
.L_97:
        /*001c*/ 	.word	0x00000000
        /*0020*/ 	.short	0x0004
        /*0022*/ 	.short	0x0020
        /*0024*/ 	.byte	0x00, 0xf0, 0x41, 0x00


	//----- nvinfo : EIATTR_KPARAM_INFO
	.align		4
.L_98:
        /*0028*/ 	.byte	0x04, 0x17
        /*002a*/ 	.short	(.L_100 - .L_99)
.L_99:
        /*002c*/ 	.word	0x00000000
        /*0030*/ 	.short	0x0003
        /*0032*/ 	.short	0x0018
        /*0034*/ 	.byte	0x00, 0xf0, 0x21, 0x00


	//----- nvinfo : EIATTR_KPARAM_INFO
	.align		4
.L_100:
        /*0038*/ 	.byte	0x04, 0x17
        /*003a*/ 	.short	(.L_102 - .L_101)
.L_101:
        /*003c*/ 	.word	0x00000000
        /*0040*/ 	.short	0x0002
        /*0042*/ 	.short	0x0008
        /*0044*/ 	.byte	0x00, 0xf0, 0x41, 0x00


	//----- nvinfo : EIATTR_KPARAM_INFO
	.align		4
.L_102:
        /*0048*/ 	.byte	0x04, 0x17
        /*004a*/ 	.short	(.L_104 - .L_103)
.L_103:
        /*004c*/ 	.word	0x00000000
        /*0050*/ 	.short	0x0001
        /*0052*/ 	.short	0x0004
        /*0054*/ 	.byte	0x00, 0xf0, 0x11, 0x00


	//----- nvinfo : EIATTR_KPARAM_INFO
	.align		4
.L_104:
        /*0058*/ 	.byte	0x04, 0x17
        /*005a*/ 	.short	(.L_106 - .L_105)
.L_105:
        /*005c*/ 	.word	0x00000000
        /*0060*/ 	.short	0x0000
        /*0062*/ 	.short	0x0000
        /*0064*/ 	.byte	0x00, 0xf0, 0x11, 0x00


	//----- nvinfo : EIATTR_SPARSE_MMA_MASK
	.align		4
.L_106:
        /*0068*/ 	.byte	0x03, 0x50
        /*006a*/ 	.short	0x0000


	//----- nvinfo : EIATTR_MAXREG_COUNT
	.align		4
        /*006c*/ 	.byte	0x03, 0x1b
        /*006e*/ 	.short	0x00ff


	//----- nvinfo : EIATTR_MERCURY_ISA_VERSION
	.align		4
        /*0070*/ 	.byte	0x03, 0x5f
        /*0072*/ 	.short	0x0101


	//----- nvinfo : EIATTR_VRC_CTA_INIT_COUNT
	.align		4
        /*0074*/ 	.byte	0x02, 0x4a
	.zero		1
	.zero		1


	//----- nvinfo : EIATTR_EXIT_INSTR_OFFSETS
	.align		4
        /*0078*/ 	.byte	0x04, 0x1c
        /*007a*/ 	.short	(.L_108 - .L_107)


	//   ....[0]....
.L_107:
        /*007c*/ 	.word	0x00000350


	//   ....[1]....
        /*0080*/ 	.word	0x00000b50


	//   ....[2]....
        /*0084*/ 	.word	0x00000f20


	//   ....[3]....
        /*0088*/ 	.word	0x00001180


	//   ....[4]....
        /*008c*/ 	.word	0x000012e0


	//   ....[5]....
        /*0090*/ 	.word	0x00001300


	//   ....[6]....
        /*0094*/ 	.word	0x00001ca0


	//   ....[7]....
        /*0098*/ 	.word	0x00002350


	//   ....[8]....
        /*009c*/ 	.word	0x000026d0


	//   ....[9]....
        /*00a0*/ 	.word	0x00002700


	//   ....[10]....
        /*00a4*/ 	.word	0x00002850


	//----- nvinfo : EIATTR_MAX_THREADS
	.align		4
.L_108:
        /*00a8*/ 	.byte	0x04, 0x05
        /*00aa*/ 	.short	(.L_110 - .L_109)
.L_109:
        /*00ac*/ 	.word	0x00000080
        /*00b0*/ 	.word	0x00000001
        /*00b4*/ 	.word	0x00000001


	//----- nvinfo : EIATTR_CRS_STACK_SIZE
	.align		4
.L_110:
        /*00b8*/ 	.byte	0x04, 0x1e
        /*00ba*/ 	.short	(.L_112 - .L_111)
.L_111:
        /*00bc*/ 	.word	0x00000000


	//----- nvinfo : EIATTR_CBANK_PARAM_SIZE
	.align		4
.L_112:
        /*00c0*/ 	.byte	0x03, 0x19
        /*00c2*/ 	.short	0x0040


	//----- nvinfo : EIATTR_PARAM_CBANK
	.align		4
        /*00c4*/ 	.byte	0x04, 0x0a
        /*00c6*/ 	.short	(.L_114 - .L_113)
	.align		4
.L_113:
        /*00c8*/ 	.word	index@(.nv.constant0._ZN3cub18CUB_300001_SM_10006detail9transform16transform_kernelINS2_10policy_hubILb1EN4cuda3std3__45tupleIJN6thrust24THRUST_300001_SM_1000_NS6detail15normal_iteratorINSA_10device_ptrIcEEEESF_EEEE10policy1000Ei7calculoNSC_INSD_IiEEEEJPcSM_EEEvT0_iT1_T2_DpNS2_10kernel_argIT3_EE)
        /*00cc*/ 	.short	0x0380
        /*00ce*/ 	.short	0x0040


	//----- nvinfo : EIATTR_SW_WAR
	.align		4
.L_114:
        /*00d0*/ 	.byte	0x04, 0x36
        /*00d2*/ 	.short	(.L_116 - .L_115)
.L_115:
        /*00d4*/ 	.word	0x00000008
.L_116:


//--------------------- .nv.info._ZN3cub18CUB_300001_SM_10006detail8for_each13static_kernelINS2_12policy_hub_t12policy_500_tEmN6thrust24THRUST_300001_SM_1000_NS8cuda_cub20__uninitialized_fill7functorINS7_10device_ptrIiEEiEEEEvT0_T1_ --------------------------
	.section	.nv.info._ZN3cub18CUB_300001_SM_10006detail8for_each13static_kernelINS2_12policy_hub_t12policy_500_tEmN6thrust24THRUST_300001_SM_1000_NS8cuda_cub20__uninitialized_fill7functorINS7_10device_ptrIiEEiEEEEvT0_T1_,"",@"SHT_CUDA_INFO"
	.sectionflags	@""
	.align	4


	//----- nvinfo : EIATTR_CUDA_API_VERSION
	.align		4
        /*0000*/ 	.byte	0x04, 0x37
        /*0002*/ 	.short	(.L_118 - .L_117)
.L_117:
        /*0004*/ 	.word	0x00000082


	//----- nvinfo : EIATTR_KPARAM_INFO
	.align		4
.L_118:
        /*0008*/ 	.byte	0x04, 0x17
        /*000a*/ 	.short	(.L_120 - .L_119)
.L_119:
        /*000c*/ 	.word	0x00000000
        /*0010*/ 	.short	0x0001
        /*0012*/ 	.short	0x0008
        /*0014*/ 	.byte	0x00, 0xf0, 0x41, 0x00


	//----- nvinfo : EIATTR_KPARAM_INFO
	.align		4
.L_120:
        /*0018*/ 	.byte	0x04, 0x17
        /*001a*/ 	.short	(.L_122 - .L_121)
.L_121:
        /*001c*/ 	.word	0x00000000
        /*0020*/ 	.short	0x0000
        /*0022*/ 	.short	0x0000
        /*0024*/ 	.byte	0x00, 0xf0, 0x21, 0x00


	//----- nvinfo : EIATTR_SPARSE_MMA_MASK
	.align		4
.L_122:
        /*0028*/ 	.byte	0x03, 0x50
        /*002a*/ 	.short	0x0000


	//----- nvinfo : EIATTR_MAXREG_COUNT
	.align		4
        /*002c*/ 	.byte	0x03, 0x1b
        /*002e*/ 	.short	0x00ff


	//----- nvinfo : EIATTR_MERCURY_ISA_VERSION
	.align		4
        /*0030*/ 	.byte	0x03, 0x5f
        /*0032*/ 	.short	0x0101


	//----- nvinfo : EIATTR_VRC_CTA_INIT_COUNT
	.align		4
        /*0034*/ 	.byte	0x02, 0x4a
	.zero		1
	.zero		1


	//----- nvinfo : EIATTR_EXIT_INSTR_OFFSETS
	.align		4
        /*0038*/ 	.byte	0x04, 0x1c
        /*003a*/ 	.short	(.L_124 - .L_123)


	//   ....[0]....
.L_123:
        /*003c*/ 	.word	0x00000130


	//   ....[1]....
        /*0040*/ 	.word	0x00000230


	//   ....[2]....
        /*0044*/ 	.word	0x00000260


	//----- nvinfo : EIATTR_MAX_THREADS
	.align		4
.L_124:
        /*0048*/ 	.byte	0x04, 0x05
        /*004a*/ 	.short	(.L_126 - .L_125)
.L_125:
        /*004c*/ 	.word	0x00000100
        /*0050*/ 	.word	0x00000001
        /*0054*/ 	.word	0x00000001


	//----- nvinfo : EIATTR_CBANK_PARAM_SIZE
	.align		4
.L_126:
        /*0058*/ 	.byte	0x03, 0x19
        /*005a*/ 	.short	0x0018


	//----- nvinfo : EIATTR_PARAM_CBANK
	.align		4
        /*005c*/ 	.byte	0x04, 0x0a
        /*005e*/ 	.short	(.L_128 - .L_127)
	.align		4
.L_127:
        /*0060*/ 	.word	index@(.nv.constant0._ZN3cub18CUB_300001_SM_10006detail8for_each13static_kernelINS2_12policy_hub_t12policy_500_tEmN6thrust24THRUST_300001_SM_1000_NS8cuda_cub20__uninitialized_fill7functorINS7_10device_ptrIiEEiEEEEvT0_T1_)
        /*0064*/ 	.short	0x0380
        /*0066*/ 	.short	0x0018


	//----- nvinfo : EIATTR_SW_WAR
	.align		4
.L_128:
        /*0068*/ 	.byte	0x04, 0x36
        /*006a*/ 	.short	(.L_130 - .L_129)
.L_129:
        /*006c*/ 	.word	0x00000008
.L_130:


//--------------------- .nv.info._ZN3cub18CUB_300001_SM_10006detail11EmptyKernelIvEEvv --------------------------
	.section	.nv.info._ZN3cub18CUB_300001_SM_10006detail11EmptyKernelIvEEvv,"",@"SHT_CUDA_INFO"
	.sectionflags	@""
	.align	4


	//----- nvinfo : EIATTR_CUDA_API_VERSION
	.align		4
        /*0000*/ 	.byte	0x04, 0x37
        /*0002*/ 	.short	(.L_132 - .L_131)
.L_131:
        /*0004*/ 	.word	0x00000082


	//----- nvinfo : EIATTR_SPARSE_MMA_MASK
	.align		4
.L_132:
        /*0008*/ 	.byte	0x03, 0x50
        /*000a*/ 	.short	0x0000


	//----- nvinfo : EIATTR_MAXREG_COUNT
	.align		4
        /*000c*/ 	.byte	0x03, 0x1b
        /*000e*/ 	.short	0x00ff


	//----- nvinfo : EIATTR_MERCURY_ISA_VERSION
	.align		4
        /*0010*/ 	.byte	0x03, 0x5f
        /*0012*/ 	.short	0x0101


	//----- nvinfo : EIATTR_VRC_CTA_INIT_COUNT
	.align		4
        /*0014*/ 	.byte	0x02, 0x4a
	.zero		1
	.zero		1


	//----- nvinfo : EIATTR_EXIT_INSTR_OFFSETS
	.align		4
        /*0018*/ 	.byte	0x04, 0x1c
        /*001a*/ 	.short	(.L_134 - .L_133)


	//   ....[0]....
.L_133:
        /*001c*/ 	.word	0x00000010


	//----- nvinfo : EIATTR_SW_WAR
	.align		4
.L_134:
        /*0020*/ 	.byte	0x04, 0x36
        /*0022*/ 	.short	(.L_136 - .L_135)
.L_135:
        /*0024*/ 	.word	0x00000008
.L_136:


//--------------------- .nv.callgraph             --------------------------
	.section	.nv.callgraph,"",@"SHT_CUDA_CALLGRAPH"
	.align	4
	.sectionentsize	8
	.align		4
        /*0000*/ 	.word	0x00000000
	.align		4
        /*0004*/ 	.word	0xffffffff
	.align		4
        /*0008*/ 	.word	0x00000000
	.align		4
        /*000c*/ 	.word	0xfffffffe
	.align		4
        /*0010*/ 	.word	0x00000000
	.align		4
        /*0014*/ 	.word	0xfffffffd
	.align		4
        /*0018*/ 	.word	0x00000000
	.align		4
        /*001c*/ 	.word	0xfffffffc


//--------------------- .nv.constant4             --------------------------
	.section	.nv.constant4,"a",@progbits
	.align	8
	.align		8
.nv.constant4:
        /*0000*/ 	.dword	_ZN30_INTERNAL_19174bb8_4_k_cu_main4cuda3std3__45__cpo5beginE
	.align		8
        /*0008*/ 	.dword	_ZN30_INTERNAL_19174bb8_4_k_cu_main4cuda3std3__45__cpo3endE
	.align		8
        /*0010*/ 	.dword	_ZN30_INTERNAL_19174bb8_4_k_cu_main4cuda3std3__45__cpo6cbeginE
	.align		8
        /*0018*/ 	.dword	_ZN30_INTERNAL_19174bb8_4_k_cu_main4cuda3std3__45__cpo4cendE
	.align		8
        /*0020*/ 	.dword	_ZN30_INTERNAL_19174bb8_4_k_cu_main4cuda3std3__45__cpo6rbeginE
	.align		8
        /*0028*/ 	.dword	_ZN30_INTERNAL_19174bb8_4_k_cu_main4cuda3std3__45__cpo4rendE
	.align		8
        /*0030*/ 	.dword	_ZN30_INTERNAL_19174bb8_4_k_cu_main4cuda3std3__45__cpo7crbeginE
	.align		8
        /*0038*/ 	.dword	_ZN30_INTERNAL_19174bb8_4_k_cu_main4cuda3std3__45__cpo5crendE
	.align		8
        /*0040*/ 	.dword	_ZN30_INTERNAL_19174bb8_4_k_cu_main4cuda3std3__432_GLOBAL__N__19174bb8_4_k_cu_main6ignoreE
	.align		8
        /*0048*/ 	.dword	_ZN30_INTERNAL_19174bb8_4_k_cu_main4cuda3std3__419piecewise_constructE
	.align		8
        /*0050*/ 	.dword	_ZN30_INTERNAL_19174bb8_4_k_cu_main4cuda3std3__48in_placeE
	.align		8
        /*0058*/ 	.dword	_ZN30_INTERNAL_19174bb8_4_k_cu_main4cuda3std3__420unreachable_sentinelE
	.align		8
        /*0060*/ 	.dword	_ZN30_INTERNAL_19174bb8_4_k_cu_main4cuda3std3__47nulloptE
	.align		8
        /*0068*/ 	.dword	_ZN30_INTERNAL_19174bb8_4_k_cu_main4cuda3std3__48unexpectE
	.align		8
        /*0070*/ 	.dword	_ZN30_INTERNAL_19174bb8_4_k_cu_main4cuda3std6ranges3__45__cpo4swapE
	.align		8
        /*0078*/ 	.dword	_ZN30_INTERNAL_19174bb8_4_k_cu_main4cuda3std6ranges3__45__cpo9iter_moveE
	.align		8
        /*0080*/ 	.dword	_ZN30_INTERNAL_19174bb8_4_k_cu_main4cuda3std6ranges3__45__cpo5beginE
	.align		8
        /*0088*/ 	.dword	_ZN30_INTERNAL_19174bb8_4_k_cu_main4cuda3std6ranges3__45__cpo3endE
	.align		8
        /*0090*/ 	.dword	_ZN30_INTERNAL_19174bb8_4_k_cu_main4cuda3std6ranges3__45__cpo6cbeginE
	.align		8
        /*0098*/ 	.dword	_ZN30_INTERNAL_19174bb8_4_k_cu_main4cuda3std6ranges3__45__cpo4cendE
	.align		8
        /*00a0*/ 	.dword	_ZN30_INTERNAL_19174bb8_4_k_cu_main4cuda3std6ranges3__45__cpo7advanceE
	.align		8
        /*00a8*/ 	.dword	_ZN30_INTERNAL_19174bb8_4_k_cu_main4cuda3std6ranges3__45__cpo9iter_swapE
	.align		8
        /*00b0*/ 	.dword	_ZN30_INTERNAL_19174bb8_4_k_cu_main4cuda3std6ranges3__45__cpo4nextE
	.align		8
        /*00b8*/ 	.dword	_ZN30_INTERNAL_19174bb8_4_k_cu_main4cuda3std6ranges3__45__cpo4prevE
	.align		8
        /*00c0*/ 	.dword	_ZN30_INTERNAL_19174bb8_4_k_cu_main4cuda3std6ranges3__45__cpo4dataE
	.align		8
        /*00c8*/ 	.dword	_ZN30_INTERNAL_19174bb8_4_k_cu_main4cuda3std6ranges3__45__cpo5cdataE
	.align		8
        /*00d0*/ 	.dword	_ZN30_INTERNAL_19174bb8_4_k_cu_main4cuda3std6ranges3__45__cpo4sizeE
	.align		8
        /*00d8*/ 	.dword	_ZN30_INTERNAL_19174bb8_4_k_cu_main4cuda3std6ranges3__45__cpo5ssizeE
	.align		8
        /*00e0*/ 	.dword	_ZN30_INTERNAL_19174bb8_4_k_cu_main4cuda3std6ranges3__45__cpo8distanceE
	.align		8
        /*00e8*/ 	.dword	_ZN30_INTERNAL_19174bb8_4_k_cu_main6thrust24THRUST_300001_SM_1000_NS8cuda_cub3parE
	.align		8
        /*00f0*/ 	.dword	_ZN30_INTERNAL_19174bb8_4_k_cu_main6thrust24THRUST_300001_SM_1000_NS8cuda_cub10par_nosyncE
	.align		8
        /*00f8*/ 	.dword	_ZN30_INTERNAL_19174bb8_4_k_cu_main6thrust24THRUST_300001_SM_1000_NS6system6detail10sequential3seqE
	.align		8
        /*0100*/ 	.dword	_ZN30_INTERNAL_19174bb8_4_k_cu_main6thrust24THRUST_300001_SM_1000_NS6system3cpp3parE
	.align		8
        /*0108*/ 	.dword	_ZN30_INTERNAL_19174bb8_4_k_cu_main6thrust24THRUST_300001_SM_1000_NS12placeholders2_1E
	.align		8
        /*0110*/ 	.dword	_ZN30_INTERNAL_19174bb8_4_k_cu_main6thrust24THRUST_300001_SM_1000_NS12placeholders2_2E
	.align		8
        /*0118*/ 	.dword	_ZN30_INTERNAL_19174bb8_4_k_cu_main6thrust24THRUST_300001_SM_1000_NS12placeholders2_3E
	.align		8
        /*0120*/ 	.dword	_ZN30_INTERNAL_19174bb8_4_k_cu_main6thrust24THRUST_300001_SM_1000_NS12placeholders2_4E
	.align		8
        /*0128*/ 	.dword	_ZN30_INTERNAL_19174bb8_4_k_cu_main6thrust24THRUST_300001_SM_1000_NS12placeholders2_5E
	.align		8
        /*0130*/ 	.dword	_ZN30_INTERNAL_19174bb8_4_k_cu_main6thrust24THRUST_300001_SM_1000_NS12placeholders2_6E
	.align		8
        /*0138*/ 	.dword	_ZN30_INTERNAL_19174bb8_4_k_cu_main6thrust24THRUST_300001_SM_1000_NS12placeholders2_7E
	.align		8
        /*0140*/ 	.dword	_ZN30_INTERNAL_19174bb8_4_k_cu_main6thrust24THRUST_300001_SM_1000_NS12placeholders2_8E
	.align		8
        /*0148*/ 	.dword	_ZN30_INTERNAL_19174bb8_4_k_cu_main6thrust24THRUST_300001_SM_1000_NS12placeholders2_9E
	.align		8
        /*0150*/ 	.dword	_ZN30_INTERNAL_19174bb8_4_k_cu_main6thrust24THRUST_300001_SM_1000_NS12placeholders3_10E
	.align		8
        /*0158*/ 	.dword	_ZN30_INTERNAL_19174bb8_4_k_cu_main6thrust24THRUST_300001_SM_1000_NS3seqE
	.align		8
        /*0160*/ 	.dword	_ZN30_INTERNAL_19174bb8_4_k_cu_main6thrust24THRUST_300001_SM_1000_NS6deviceE


//--------------------- .text._ZN3cub18CUB_300001_SM_10006detail9transform16transform_kernelINS2_10policy_hubILb1EN4cuda3std3__45tupleIJN6thrust24THRUST_300001_SM_1000_NS6detail15normal_iteratorINSA_10device_ptrIcEEEESF_EEEE10policy1000El7calculoNSC_INSD_IiEEEEJPcSM_EEEvT0_iT1_T2_DpNS2_10kernel_argIT3_EE --------------------------
	.section	.text._ZN3cub18CUB_300001_SM_10006detail9transform16transform_kernelINS2_10policy_hubILb1EN4cuda3std3__45tupleIJN6thrust24THRUST_300001_SM_1000_NS6detail15normal_iteratorINSA_10device_ptrIcEEEESF_EEEE10policy1000El7calculoNSC_INSD_IiEEEEJPcSM_EEEvT0_iT1_T2_DpNS2_10kernel_argIT3_EE,"ax",@progbits
	.align	128
        .global         _ZN3cub18CUB_300001_SM_10006detail9transform16transform_kernelINS2_10policy_hubILb1EN4cuda3std3__45tupleIJN6thrust24THRUST_300001_SM_1000_NS6detail15normal_iteratorINSA_10device_ptrIcEEEESF_EEEE10policy1000El7calculoNSC_INSD_IiEEEEJPcSM_EEEvT0_iT1_T2_DpNS2_10kernel_argIT3_EE
        .type           _ZN3cub18CUB_300001_SM_10006detail9transform16transform_kernelINS2_10policy_hubILb1EN4cuda3std3__45tupleIJN6thrust24THRUST_300001_SM_1000_NS6detail15normal_iteratorINSA_10device_ptrIcEEEESF_EEEE10policy1000El7calculoNSC_INSD_IiEEEEJPcSM_EEEvT0_iT1_T2_DpNS2_10kernel_argIT3_EE,@function
        .size           _ZN3cub18CUB_300001_SM_10006detail9transform16transform_kernelINS2_10policy_hubILb1EN4cuda3std3__45tupleIJN6thrust24THRUST_300001_SM_1000_NS6detail15normal_iteratorINSA_10device_ptrIcEEEESF_EEEE10policy1000El7calculoNSC_INSD_IiEEEEJPcSM_EEEvT0_iT1_T2_DpNS2_10kernel_argIT3_EE,(.L_x_63 - _ZN3cub18CUB_300001_SM_10006detail9transform16transform_kernelINS2_10policy_hubILb1EN4cuda3std3__45tupleIJN6thrust24THRUST_300001_SM_1000_NS6detail15normal_iteratorINSA_10device_ptrIcEEEESF_EEEE10policy1000El7calculoNSC_INSD_IiEEEEJPcSM_EEEvT0_iT1_T2_DpNS2_10kernel_argIT3_EE)
        .other          _ZN3cub18CUB_300001_SM_10006detail9transform16transform_kernelINS2_10policy_hubILb1EN4cuda3std3__45tupleIJN6thrust24THRUST_300001_SM_1000_NS6detail15normal_iteratorINSA_10device_ptrIcEEEESF_EEEE10policy1000El7calculoNSC_INSD_IiEEEEJPcSM_EEEvT0_iT1_T2_DpNS2_10kernel_argIT3_EE,@"STO_CUDA_ENTRY STV_DEFAULT"
_ZN3cub18CUB_300001_SM_10006detail9transform16transform_kernelINS2_10policy_hubILb1EN4cuda3std3__45tupleIJN6thrust24THRUST_300001_SM_1000_NS6detail15normal_iteratorINSA_10device_ptrIcEEEESF_EEEE10policy1000El7calculoNSC_INSD_IiEEEEJPcSM_EEEvT0_iT1_T2_DpNS2_10kernel_argIT3_EE:
.text._ZN3cub18CUB_300001_SM_10006detail9transform16transform_kernelINS2_10policy_hubILb1EN4cuda3std3__45tupleIJN6thrust24THRUST_300001_SM_1000_NS6detail15normal_iteratorINSA_10device_ptrIcEEEESF_EEEE10policy1000El7calculoNSC_INSD_IiEEEEJPcSM_EEEvT0_iT1_T2_DpNS2_10kernel_argIT3_EE:
[----:B------:R-:W-:Y:S08]  /*0000*/  LDC R1, c[0x0][0x37c] ;  /* 0x0000df00ff017b82 */ /* 0x000ff00000000800 */
[----:B------:R-:W0:Y:S01]  /*0010*/  LDC R8, c[0x0][0x388] ;  /* 0x0000e200ff087b82 */ /* 0x000e220000000800 */
[----:B------:R-:W1:Y:S01]  /*0020*/  S2R R0, SR_TID.X ;  /* 0x0000000000007919 */ /* 0x000e620000002100 */
[----:B------:R-:W2:Y:S01]  /*0030*/  LDCU.64 UR6, c[0x0][0x380] ;  /* 0x00007000ff0677ac */ /* 0x000ea20008000a00 */
[----:B------:R-:W-:Y:S05]  /*0040*/  BSSY.RECONVERGENT B0, `(.L_x_0) ;  /* 0x0000026000007945 */ /* 0x000fea0003800200 */
[----:B------:R-:W3:Y:S01]  /*0050*/  S2UR UR4, SR_CTAID.X ;  /* 0x00000000000479c3 */ /* 0x000ee20000002500 */
[----:B0-----:R-:W-:-:S05]  /*0060*/  IMAD.SHL.U32 R2, R8, 0x80, RZ ;  /* 0x0000008008027824 */ /* 0x001fca00078e00ff */
[----:B------:R-:W-:Y:S01]  /*0070*/  SHF.R.S32.HI R3, RZ, 0x1f, R2 ;  /* 0x0000001fff037819 */ /* 0x000fe20000011402 */
[----:B---3--:R-:W-:-:S04]  /*0080*/  IMAD.WIDE.U32 R4, R2, UR4, RZ ;  /* 0x0000000402047c25 */ /* 0x008fc8000f8e00ff */
[----:B------:R-:W-:Y:S01]  /*0090*/  IMAD R9, R3, UR4, RZ ;  /* 0x0000000403097c24 */ /* 0x000fe2000f8e02ff */
[----:B--2---:R-:W-:Y:S01]  /*00a0*/  IADD3 R7, P1, PT, -R4, UR6, RZ ;  /* 0x0000000604077c10 */ /* 0x004fe2000ff3e1ff */
[----:B-1----:R-:W-:Y:S02]  /*00b0*/  IMAD.SHL.U32 R12, R0, 0x80, RZ ;  /* 0x00000080000c7824 */ /* 0x002fe400078e00ff */
[----:B------:R-:W-:Y:S01]  /*00c0*/  IMAD.IADD R6, R5, 0x1, R9 ;  /* 0x0000000105067824 */ /* 0x000fe200078e0209 */
[----:B------:R-:W-:-:S04]  /*00d0*/  ISETP.LT.U32.AND P0, PT, R7, R2, PT ;  /* 0x000000020700720c */ /* 0x000fc80003f01070 */
[----:B------:R-:W-:-:S04]  /*00e0*/  IADD3.X R10, PT, PT, ~R6, UR7, RZ, P1, !PT ;  /* 0x00000007060a7c10 */ /* 0x000fc80008ffe5ff */
[----:B------:R-:W-:-:S04]  /*00f0*/  ISETP.LT.AND.EX P0, PT, R10, R3, PT, P0 ;  /* 0x000000030a00720c */ /* 0x000fc80003f01300 */
[----:B------:R-:W-:-:S04]  /*0100*/  SEL R3, R7, R2, P0 ;  /* 0x0000000207037207 */ /* 0x000fc80000000000 */
[----:B------:R-:W-:-:S13]  /*0110*/  ISETP.GE.AND P0, PT, R12, R3, PT ;  /* 0x000000030c00720c */ /* 0x000fda0003f06270 */
[----:B------:R-:W-:Y:S05]  /*0120*/  @P0 BRA `(.L_x_1) ;  /* 0x00000000005c0947 */ /* 0x000fea0003800000 */
[----:B------:R-:W0:Y:S01]  /*0130*/  LDCU.64 UR4, c[0x0][0x3a8] ;  /* 0x00007500ff0477ac */ /* 0x000e220008000a00 */
[----:B------:R-:W-:Y:S01]  /*0140*/  BSSY.RECONVERGENT B1, `(.L_x_2) ;  /* 0x000000b000017945 */ /* 0x000fe20003800200 */
[----:B------:R-:W-:Y:S01]  /*0150*/  IMAD.MOV.U32 R14, RZ, RZ, R12 ;  /* 0x000000ffff0e7224 */ /* 0x000fe200078e000c */
[----:B0-----:R-:W-:-:S04]  /*0160*/  IADD3 R10, P0, PT, R4, UR4, RZ ;  /* 0x00000004040a7c10 */ /* 0x001fc8000ff1e0ff */
[----:B------:R-:W-:-:S03]  /*0170*/  IADD3.X R11, PT, PT, R6, UR5, RZ, P0, !PT ;  /* 0x00000005060b7c10 */ /* 0x000fc600087fe4ff */
[----:B------:R-:W-:-:S07]  /*0180*/  IMAD.WIDE.U32 R10, R0, 0x80, R10 ;  /* 0x00000080000a7825 */ /* 0x000fce00078e000a */
.L_x_3:
[----:B------:R-:W-:Y:S01]  /*0190*/  VIADD R14, R14, 0x4000 ;  /* 0x000040000e0e7836 */ /* 0x000fe20000000000 */
[----:B------:R0:W-:Y:S04]  /*01a0*/  CCTL.E.PF2 [R10] ;  /* 0x000000000a00798f */ /* 0x0001e80000800100 */
[----:B------:R-:W-:Y:S02]  /*01b0*/  ISETP.GE.AND P0, PT, R14, R3, PT ;  /* 0x000000030e00720c */ /* 0x000fe40003f06270 */
[----:B0-----:R-:W-:-:S05]  /*01c0*/  IADD3 R10, P1, PT, R10, 0x4000, RZ ;  /* 0x000040000a0a7810 */ /* 0x001fca0007f3e0ff */
[----:B------:R-:W-:-:S06]  /*01d0*/  IMAD.X R11, RZ, RZ, R11, P1 ;  /* 0x000000ffff0b7224 */ /* 0x000fcc00008e060b */
[----:B------:R-:W-:Y:S05]  /*01e0*/  @!P0 BRA `(.L_x_3) ;  /* 0xfffffffc00e88947 */ /* 0x000fea000383ffff */
[----:B------:R-:W-:Y:S05]  /*01f0*/  BSYNC.RECONVERGENT B1 ;  /* 0x0000000000017941 */ /* 0x000fea0003800200 */
.L_x_2:
[----:B------:R-:W0:Y:S02]  /*0200*/  LDCU.64 UR4, c[0x0][0x3b8] ;  /* 0x00007700ff0477ac */ /* 0x000e240008000a00 */
[----:B0-----:R-:W-:-:S04]  /*0210*/  IADD3 R10, P0, PT, R4, UR4, RZ ;  /* 0x00000004040a7c10 */ /* 0x001fc8000ff1e0ff */
[----:B------:R-:W-:-:S03]  /*0220*/  IADD3.X R11, PT, PT, R6, UR5, RZ, P0, !PT ;  /* 0x00000005060b7c10 */ /* 0x000fc600087fe4ff */
[----:B------:R-:W-:-:S07]  /*0230*/  IMAD.WIDE.U32 R10, R0, 0x80, R10 ;  /* 0x00000080000a7825 */ /* 0x000fce00078e000a */
.L_x_4:
[----:B------:R-:W-:Y:S01]  /*0240*/  VIADD R12, R12, 0x4000 ;  /* 0x000040000c0c7836 */ /* 0x000fe20000000000 */
[----:B------:R0:W-:Y:S04]  /*0250*/  CCTL.E.PF2 [R10] ;  /* 0x000000000a00798f */ /* 0x0001e80000800100 */
[----:B------:R-:W-:Y:S02]  /*0260*/  ISETP.GE.AND P0, PT, R12, R3, PT ;  /* 0x000000030c00720c */ /* 0x000fe40003f06270 */
[----:B0-----:R-:W-:-:S05]  /*0270*/  IADD3 R10, P1, PT, R10, 0x4000, RZ ;  /* 0x000040000a0a7810 */ /* 0x001fca0007f3e0ff */
[----:B------:R-:W-:-:S06]  /*0280*/  IMAD.X R11, RZ, RZ, R11, P1 ;  /* 0x000000ffff0b7224 */ /* 0x000fcc00008e060b */
[----:B------:R-:W-:Y:S05]  /*0290*/  @!P0 BRA `(.L_x_4) ;  /* 0xfffffffc00e88947 */ /* 0x000fea000383ffff */
.L_x_1:
[----:B------:R-:W-:Y:S05]  /*02a0*/  BSYNC.RECONVERGENT B0 ;  /* 0x0000000000007941 */ /* 0x000fea0003800200 */
.L_x_0:
[----:B------:R-:W0:Y:S01]  /*02b0*/  LDC.64 R20, c[0x0][0x3a0] ;  /* 0x0000e800ff147b82 */ /* 0x000e220000000a00 */
[----:B------:R-:W1:Y:S01]  /*02c0*/  LDCU.64 UR6, c[0x0][0x3b8] ;  /* 0x00007700ff0677ac */ /* 0x000e620008000a00 */
[----:B------:R-:W-:Y:S02]  /*02d0*/  ISETP.NE.AND P0, PT, R2, R3, PT ;  /* 0x000000030200720c */ /* 0x000fe40003f05270 */
[C---:B------:R-:W-:Y:S01]  /*02e0*/  SHF.L.U64.HI R2, R4.reuse, 0x2, R6 ;  /* 0x0000000204027819 */ /* 0x040fe20000010206 */
[----:B------:R-:W2:Y:S03]  /*02f0*/  LDCU.64 UR4, c[0x0][0x358] ;  /* 0x00006b00ff0477ac */ /* 0x000ea60008000a00 */
[----:B------:R-:W3:Y:S01]  /*0300*/  LDC.64 R10, c[0x0][0x3a8] ;  /* 0x0000ea00ff0a7b82 */ /* 0x000ee20000000a00 */
[C---:B-1----:R-:W-:Y:S02]  /*0310*/  IADD3 R5, P3, PT, R4.reuse, UR6, RZ ;  /* 0x0000000604057c10 */ /* 0x042fe4000ff7e0ff */
[----:B0-----:R-:W-:-:S05]  /*0320*/  LEA R20, P1, R4, R20, 0x2 ;  /* 0x0000001404147211 */ /* 0x001fca00078210ff */
[----:B------:R-:W-:Y:S01]  /*0330*/  IMAD.X R21, R2, 0x1, R21, P1 ;  /* 0x0000000102157824 */ /* 0x000fe200008e0615 */
[----:B---3--:R-:W-:Y:S02]  /*0340*/  IADD3 R7, P2, PT, R4, R10, RZ ;  /* 0x0000000a04077210 */ /* 0x008fe40007f5e0ff */
[----:B------:R-:W-:-:S03]  /*0350*/  IADD3.X R4, PT, PT, R6, UR7, RZ, P3, !PT ;  /* 0x0000000706047c10 */ /* 0x000fc60009ffe4ff */
[----:B------:R-:W-:Y:S01]  /*0360*/  IMAD.X R2, R6, 0x1, R11, P2 ;  /* 0x0000000106027824 */ /* 0x000fe200010e060b */
[----:B--2---:R-:W-:Y:S07]  /*0370*/  @!P0 BRA `(.L_x_5) ;  /* 0x0000001c00708947 */ /* 0x004fee0003800000 */
[----:B------:R-:W-:-:S13]  /*0380*/  ISETP.GE.AND P0, PT, R8, 0x1, PT ;  /* 0x000000010800780c */ /* 0x000fda0003f06270 */
[----:B------:R-:W-:Y:S05]  /*0390*/  @!P0 EXIT ;  /* 0x000000000000894d */ /* 0x000fea0003800000 */
[C---:B------:R-:W-:Y:S01]  /*03a0*/  ISETP.GE.U32.AND P0, PT, R8.reuse, 0x8, PT ;  /* 0x000000080800780c */ /* 0x040fe20003f06070 */
[----:B------:R-:W-:Y:S01]  /*03b0*/  IMAD.MOV.U32 R9, RZ, RZ, RZ ;  /* 0x000000ffff097224 */ /* 0x000fe200078e00ff */
[----:B------:R-:W-:-:S11]  /*03c0*/  LOP3.LUT R6, R8, 0x7, RZ, 0xc0, !PT ;  /* 0x0000000708067812 */ /* 0x000fd600078ec0ff */
[----:B------:R-:W-:Y:S05]  /*03d0*/  @!P0 BRA `(.L_x_6) ;  /* 0x0000001000808947 */ /* 0x000fea0003800000 */
[C---:B------:R-:W-:Y:S01]  /*03e0*/  ISETP.GE.AND P1, PT, R0.reuse, R3, PT ;  /* 0x000000030000720c */ /* 0x040fe20003f26270 */
[----:B------:R-:W-:Y:S01]  /*03f0*/  VIADD R22, R0, 0x80 ;  /* 0x0000008000167836 */ /* 0x000fe20000000000 */
[----:B------:R-:W-:Y:S04]  /*0400*/  BSSY.RECONVERGENT B0, `(.L_x_7) ;  /* 0x000001a000007945 */ /* 0x000fe80003800200 */
[----:B------:R-:W-:Y:S02]  /*0410*/  SHF.R.S32.HI R9, RZ, 0x1f, R22 ;  /* 0x0000001fff097819 */ /* 0x000fe40000011416 */
[C---:B------:R-:W-:Y:S02]  /*0420*/  IADD3 R18, P2, PT, R22.reuse, R7, RZ ;  /* 0x0000000716127210 */ /* 0x040fe40007f5e0ff */
[----:B------:R-:W-:-:S02]  /*0430*/  IADD3 R16, P3, PT, R22, R5, RZ ;  /* 0x0000000516107210 */ /* 0x000fc40007f7e0ff */
[----:B------:R-:W-:Y:S01]  /*0440*/  ISETP.GE.AND P0, PT, R22, R3, PT ;  /* 0x000000031600720c */ /* 0x000fe20003f06270 */
[C---:B------:R-:W-:Y:S02]  /*0450*/  IMAD.X R19, R9.reuse, 0x1, R2, P2 ;  /* 0x0000000109137824 */ /* 0x040fe400010e0602 */
[----:B------:R-:W-:Y:S01]  /*0460*/  IMAD.X R17, R9, 0x1, R4, P3 ;  /* 0x0000000109117824 */ /* 0x000fe200018e0604 */
[----:B------:R-:W-:Y:S09]  /*0470*/  @P1 BRA `(.L_x_8) ;  /* 0x0000000000481947 */ /* 0x000ff20003800000 */
[C---:B------:R-:W-:Y:S01]  /*0480*/  IADD3 R10, P2, PT, R0.reuse, R5, RZ ;  /* 0x00000005000a7210 */ /* 0x040fe20007f5e0ff */
[----:B------:R-:W0:Y:S01]  /*0490*/  LDCU.128 UR8, c[0x0][0x390] ;  /* 0x00007200ff0877ac */ /* 0x000e220008000c00 */
[----:B------:R-:W-:-:S03]  /*04a0*/  IADD3 R24, P1, PT, R0, R7, RZ ;  /* 0x0000000700187210 */ /* 0x000fc60007f3e0ff */
[----:B------:R-:W-:Y:S02]  /*04b0*/  IMAD.X R11, RZ, RZ, R4, P2 ;  /* 0x000000ffff0b7224 */ /* 0x000fe400010e0604 */
[----:B------:R-:W-:-:S03]  /*04c0*/  IMAD.X R25, RZ, RZ, R2, P1 ;  /* 0x000000ffff197224 */ /* 0x000fc600008e0602 */
[----:B------:R-:W0:Y:S04]  /*04d0*/  LDG.E.S8 R10, desc[UR4][R10.64] ;  /* 0x000000040a0a7981 */ /* 0x000e28000c1e1300 */
[----:B------:R-:W2:Y:S01]  /*04e0*/  LDG.E.S8 R24, desc[UR4][R24.64] ;  /* 0x0000000418187981 */ /* 0x000ea2000c1e1300 */
[----:B0-----:R-:W-:Y:S02]  /*04f0*/  IADD3 R14, P2, PT, R10, UR10, RZ ;  /* 0x0000000a0a0e7c10 */ /* 0x001fe4000ff5e0ff */
[----:B--2---:R-:W-:Y:S02]  /*0500*/  IADD3 R12, P1, PT, R24, UR8, RZ ;  /* 0x00000008180c7c10 */ /* 0x004fe4000ff3e0ff */
[----:B------:R-:W-:Y:S02]  /*0510*/  LEA.HI.X.SX32 R15, R10, UR11, 0x1, P2 ;  /* 0x0000000b0a0f7c11 */ /* 0x000fe400090f0eff */
[----:B------:R-:W-:-:S04]  /*0520*/  LEA.HI.X.SX32 R13, R24, UR9, 0x1, P1 ;  /* 0x00000009180d7c11 */ /* 0x000fc800088f0eff */
[----:B------:R-:W2:Y:S04]  /*0530*/  LDG.E.U8 R15, desc[UR4][R14.64] ;  /* 0x000000040e0f7981 */ /* 0x000ea8000c1e1100 */
[----:B------:R-:W2:Y:S01]  /*0540*/  LDG.E.U8 R12, desc[UR4][R12.64] ;  /* 0x000000040c0c7981 */ /* 0x000ea2000c1e1100 */
[----:B------:R-:W-:Y:S02]  /*0550*/  IMAD.MOV.U32 R9, RZ, RZ, 0x2 ;  /* 0x00000002ff097424 */ /* 0x000fe400078e00ff */
[----:B------:R-:W-:Y:S01]  /*0560*/  IMAD.WIDE.U32 R24, R0, 0x4, R20 ;  /* 0x0000000400187825 */ /* 0x000fe200078e0014 */
[----:B--2---:R-:W-:-:S04]  /*0570*/  ISETP.NE.AND P1, PT, R12, R15, PT ;  /* 0x0000000f0c00720c */ /* 0x004fc80003f25270 */
[----:B------:R-:W-:-:S05]  /*0580*/  SEL R9, R9, 0xffffffff, !P1 ;  /* 0xffffffff09097807 */ /* 0x000fca0004800000 */
[----:B------:R0:W-:Y:S04]  /*0590*/  STG.E desc[UR4][R24.64], R9 ;  /* 0x0000000918007986 */ /* 0x0001e8000c101904 */
.L_x_8:
[----:B------:R-:W-:Y:S05]  /*05a0*/  BSYNC.RECONVERGENT B0 ;  /* 0x0000000000007941 */ /* 0x000fea0003800200 */
.L_x_7:
[----:B------:R-:W2:Y:S01]  /*05b0*/  @!P0 LDG.E.S8 R23, desc[UR4][R16.64] ;  /* 0x0000000410178981 */ /* 0x000ea2000c1e1300 */
[----:B------:R-:W2:Y:S03]  /*05c0*/  LDC.64 R12, c[0x0][0x398] ;  /* 0x0000e600ff0c7b82 */ /* 0x000ea60000000a00 */
[----:B0-----:R-:W3:Y:S05]  /*05d0*/  @!P0 LDG.E.S8 R9, desc[UR4][R18.64] ;  /* 0x0000000412098981 */ /* 0x001eea000c1e1300 */
[----:B------:R-:W3:Y:S01]  /*05e0*/  LDC.64 R10, c[0x0][0x390] ;  /* 0x0000e400ff0a7b82 */ /* 0x000ee20000000a00 */
[----:B--2---:R-:W-:-:S02]  /*05f0*/  @!P0 IADD3 R12, P2, PT, R23, R12, RZ ;  /* 0x0000000c170c8210 */ /* 0x004fc40007f5e0ff */
[----:B---3--:R-:W-:Y:S02]  /*0600*/  @!P0 IADD3 R14, P1, PT, R9, R10, RZ ;  /* 0x0000000a090e8210 */ /* 0x008fe40007f3e0ff */
[----:B------:R-:W-:Y:S02]  /*0610*/  @!P0 LEA.HI.X.SX32 R13, R23, R13, 0x1, P2 ;  /* 0x0000000d170d8211 */ /* 0x000fe400010f0eff */
[----:B------:R-:W-:-:S04]  /*0620*/  @!P0 LEA.HI.X.SX32 R15, R9, R11, 0x1, P1 ;  /* 0x0000000b090f8211 */ /* 0x000fc800008f0eff */
[----:B------:R-:W2:Y:S04]  /*0630*/  @!P0 LDG.E.U8 R13, desc[UR4][R12.64] ;  /* 0x000000040c0d8981 */ /* 0x000ea8000c1e1100 */
[----:B------:R-:W2:Y:S01]  /*0640*/  @!P0 LDG.E.U8 R14, desc[UR4][R14.64] ;  /* 0x000000040e0e8981 */ /* 0x000ea2000c1e1100 */
[----:B------:R-:W-:Y:S02]  /*0650*/  VIADD R10, R0, 0x100 ;  /* 0x00000100000a7836 */ /* 0x000fe40000000000 */
[----:B------:R-:W-:-:S03]  /*0660*/  @!P0 IMAD.MOV.U32 R9, RZ, RZ, 0x2 ;  /* 0x00000002ff098424 */ /* 0x000fc600078e00ff */
[----:B------:R-:W-:Y:S01]  /*0670*/  ISETP.GE.AND P1, PT, R10, R3, PT ;  /* 0x000000030a00720c */ /* 0x000fe20003f26270 */
[----:B------:R-:W-:Y:S01]  /*0680*/  IMAD.WIDE R10, R22, 0x4, R20 ;  /* 0x00000004160a7825 */ /* 0x000fe200078e0214 */
[----:B--2---:R-:W-:Y:S02]  /*0690*/  @!P0 ISETP.NE.AND P2, PT, R14, R13, PT ;  /* 0x0000000d0e00820c */ /* 0x004fe40003f45270 */
[----:B------:R-:W0:Y:S02]  /*06a0*/  LDC.64 R14, c[0x0][0x390] ;  /* 0x0000e400ff0e7b82 */ /* 0x000e240000000a00 */
[----:B------:R-:W-:-:S05]  /*06b0*/  @!P0 SEL R9, R9, 0xffffffff, !P2 ;  /* 0xffffffff09098807 */ /* 0x000fca0005000000 */
[----:B------:R1:W-:Y:S01]  /*06c0*/  @!P0 STG.E desc[UR4][R10.64], R9 ;  /* 0x000000090a008986 */ /* 0x0003e2000c101904 */
[----:B------:R-:W2:Y:S03]  /*06d0*/  LDC.64 R12, c[0x0][0x398] ;  /* 0x0000e600ff0c7b82 */ /* 0x000ea60000000a00 */
[----:B------:R-:W0:Y:S04]  /*06e0*/  @!P1 LDG.E.S8 R23, desc[UR4][R18.64+0x80] ;  /* 0x0000800412179981 */ /* 0x000e28000c1e1300 */
[----:B------:R-:W2:Y:S01]  /*06f0*/  @!P1 LDG.E.S8 R26, desc[UR4][R16.64+0x80] ;  /* 0x00008004101a9981 */ /* 0x000ea2000c1e1300 */
[----:B0-----:R-:W-:Y:S02]  /*0700*/  @!P1 IADD3 R24, P0, PT, R23, R14, RZ ;  /* 0x0000000e17189210 */ /* 0x001fe40007f1e0ff */
[----:B--2---:R-:W-:-:S02]  /*0710*/  @!P1 IADD3 R22, P2, PT, R26, R12, RZ ;  /* 0x0000000c1a169210 */ /* 0x004fc40007f5e0ff */
[----:B------:R-:W-:Y:S02]  /*0720*/  @!P1 LEA.HI.X.SX32 R25, R23, R15, 0x1, P0 ;  /* 0x0000000f17199211 */ /* 0x000fe400000f0eff */
[----:B------:R-:W-:Y:S01]  /*0730*/  @!P1 LEA.HI.X.SX32 R23, R26, R13, 0x1, P2 ;  /* 0x0000000d1a179211 */ /* 0x000fe200010f0eff */
[----:B------:R-:W-:Y:S01]  /*0740*/  VIADD R12, R0, 0x180 ;  /* 0x00000180000c7836 */ /* 0x000fe20000000000 */
[----:B------:R-:W0:Y:S01]  /*0750*/  LDC.64 R14, c[0x0][0x390] ;  /* 0x0000e400ff0e7b82 */ /* 0x000e220000000a00 */
[----:B------:R-:W2:Y:S04]  /*0760*/  @!P1 LDG.E.U8 R24, desc[UR4][R24.64] ;  /* 0x0000000418189981 */ /* 0x000ea8000c1e1100 */
[----:B------:R-:W2:Y:S01]  /*0770*/  @!P1 LDG.E.U8 R23, desc[UR4][R22.64] ;  /* 0x0000000416179981 */ /* 0x000ea2000c1e1100 */
[----:B------:R-:W-:Y:S01]  /*0780*/  ISETP.GE.AND P0, PT, R12, R3, PT ;  /* 0x000000030c00720c */ /* 0x000fe20003f06270 */
[----:B-1----:R-:W-:Y:S01]  /*0790*/  @!P1 IMAD.MOV.U32 R9, RZ, RZ, 0x2 ;  /* 0x00000002ff099424 */ /* 0x002fe200078e00ff */
[----:B------:R-:W1:Y:S01]  /*07a0*/  LDC.64 R12, c[0x0][0x398] ;  /* 0x0000e600ff0c7b82 */ /* 0x000e620000000a00 */
[----:B--2---:R-:W-:-:S04]  /*07b0*/  @!P1 ISETP.NE.AND P2, PT, R24, R23, PT ;  /* 0x000000171800920c */ /* 0x004fc80003f45270 */
[----:B------:R-:W-:-:S05]  /*07c0*/  @!P1 SEL R9, R9, 0xffffffff, !P2 ;  /* 0xffffffff09099807 */ /* 0x000fca0005000000 */
[----:B------:R2:W-:Y:S04]  /*07d0*/  @!P1 STG.E desc[UR4][R10.64+0x200], R9 ;  /* 0x000200090a009986 */ /* 0x0005e8000c101904 */
[----:B------:R-:W1:Y:S04]  /*07e0*/  @!P0 LDG.E.S8 R27, desc[UR4][R16.64+0x100] ;  /* 0x00010004101b8981 */ /* 0x000e68000c1e1300 */
[----:B------:R-:W0:Y:S01]  /*07f0*/  @!P0 LDG.E.S8 R26, desc[UR4][R18.64+0x100] ;  /* 0x00010004121a8981 */ /* 0x000e22000c1e1300 */
[----:B-1----:R-:W-:Y:S02]  /*0800*/  @!P0 IADD3 R22, P2, PT, R27, R12, RZ ;  /* 0x0000000c1b168210 */ /* 0x002fe40007f5e0ff */
[----:B0-----:R-:W-:-:S02]  /*0810*/  @!P0 IADD3 R24, P1, PT, R26, R14, RZ ;  /* 0x0000000e1a188210 */ /* 0x001fc40007f3e0ff */
[----:B------:R-:W-:Y:S02]  /*0820*/  @!P0 LEA.HI.X.SX32 R23, R27, R13, 0x1, P2 ;  /* 0x0000000d1b178211 */ /* 0x000fe400010f0eff */
[----:B------:R-:W-:Y:S01]  /*0830*/  @!P0 LEA.HI.X.SX32 R25, R26, R15, 0x1, P1 ;  /* 0x0000000f1a198211 */ /* 0x000fe200008f0eff */
[----:B------:R-:W-:Y:S01]  /*0840*/  VIADD R12, R0, 0x200 ;  /* 0x00000200000c7836 */ /* 0x000fe20000000000 */
[----:B------:R-:W0:Y:S02]  /*0850*/  LDC.64 R14, c[0x0][0x390] ;  /* 0x0000e400ff0e7b82 */ /* 0x000e240000000a00 */
[----:B------:R-:W3:Y:S04]  /*0860*/  @!P0 LDG.E.U8 R23, desc[UR4][R22.64] ;  /* 0x0000000416178981 */ /* 0x000ee8000c1e1100 */
[----:B------:R-:W3:Y:S01]  /*0870*/  @!P0 LDG.E.U8 R24, desc[UR4][R24.64] ;  /* 0x0000000418188981 */ /* 0x000ee2000c1e1100 */
[----:B------:R-:W-:Y:S01]  /*0880*/  ISETP.GE.AND P1, PT, R12, R3, PT ;  /* 0x000000030c00720c */ /* 0x000fe20003f26270 */
[----:B--2---:R-:W-:Y:S01]  /*0890*/  @!P0 IMAD.MOV.U32 R9, RZ, RZ, 0x2 ;  /* 0x00000002ff098424 */ /* 0x004fe200078e00ff */
[----:B------:R-:W1:Y:S01]  /*08a0*/  LDC.64 R12, c[0x0][0x398] ;  /* 0x0000e600ff0c7b82 */ /* 0x000e620000000a00 */
[----:B---3--:R-:W-:-:S04]  /*08b0*/  @!P0 ISETP.NE.AND P2, PT, R24, R23, PT ;  /* 0x000000171800820c */ /* 0x008fc80003f45270 */
        /* <DEDUP_REMOVED lines=23> */
[----:B------:R-:W-:-:S04]  /*0a30*/  @!P0 LEA.HI.X.SX32 R15, R26, R15, 0x1, P1 ;  /* 0x0000000f1a0f8211 */ /* 0x000fc800008f0eff */
[----:B------:R-:W3:Y:S04]  /*0a40*/  @!P0 LDG.E.U8 R23, desc[UR4][R22.64] ;  /* 0x0000000416178981 */ /* 0x000ee8000c1e1100 */
[----:B------:R-:W3:Y:S01]  /*0a50*/  @!P0 LDG.E.U8 R14, desc[UR4][R14.64] ;  /* 0x000000040e0e8981 */ /* 0x000ee2000c1e1100 */
[----:B------:R-:W-:Y:S02]  /*0a60*/  VIADD R12, R0, 0x300 ;  /* 0x00000300000c7836 */ /* 0x000fe40000000000 */
[----:B--2---:R-:W-:-:S03]  /*0a70*/  @!P0 IMAD.MOV.U32 R9, RZ, RZ, 0x2 ;  /* 0x00000002ff098424 */ /* 0x004fc600078e00ff */
[----:B------:R-:W-:Y:S02]  /*0a80*/  ISETP.GE.AND P1, PT, R12, R3, PT ;  /* 0x000000030c00720c */ /* 0x000fe40003f26270 */
[----:B------:R-:W0:Y:S01]  /*0a90*/  LDC.64 R12, c[0x0][0x390] ;  /* 0x0000e400ff0c7b82 */ /* 0x000e220000000a00 */
[----:B---3--:R-:W-:-:S07]  /*0aa0*/  @!P0 ISETP.NE.AND P2, PT, R14, R23, PT ;  /* 0x000000170e00820c */ /* 0x008fce0003f45270 */
[----:B------:R-:W1:Y:S01]  /*0ab0*/  LDC.64 R14, c[0x0][0x398] ;  /* 0x0000e600ff0e7b82 */ /* 0x000e620000000a00 */
        /* <DEDUP_REMOVED lines=26> */
[----:B------:R-:W-:Y:S01]  /*0c60*/  @!P0 IMAD.MOV.U32 R15, RZ, RZ, 0x2 ;  /* 0x00000002ff0f8424 */ /* 0x000fe200078e00ff */
[----:B--2---:R-:W-:Y:S02]  /*0c70*/  LOP3.LUT R9, R8, 0x7ffffff8, RZ, 0xc0, !PT ;  /* 0x7ffffff808097812 */ /* 0x004fe400078ec0ff */
[----:B---3--:R-:W-:-:S04]  /*0c80*/  @!P0 ISETP.NE.AND P1, PT, R22, R13, PT ;  /* 0x0000000d1600820c */ /* 0x008fc80003f25270 */
[----:B------:R-:W-:-:S05]  /*0c90*/  @!P0 SEL R15, R15, 0xffffffff, !P1 ;  /* 0xffffffff0f0f8807 */ /* 0x000fca0004800000 */
[----:B------:R0:W-:Y:S01]  /*0ca0*/  @!P0 STG.E desc[UR4][R10.64+0xc00], R15 ;  /* 0x000c000f0a008986 */ /* 0x0001e2000c101904 */
[----:B------:R-:W-:-:S13]  /*0cb0*/  ISETP.NE.AND P0, PT, R9, 0x8, PT ;  /* 0x000000080900780c */ /* 0x000fda0003f05270 */
[----:B0-----:R-:W-:Y:S05]  /*0cc0*/  @!P0 BRA `(.L_x_6) ;  /* 0x0000000800448947 */ /* 0x001fea0003800000 */
[----:B------:R-:W-:Y:S01]  /*0cd0*/  IMAD.MOV.U32 R8, RZ, RZ, 0x8 ;  /* 0x00000008ff087424 */ /* 0x000fe200078e00ff */
[----:B------:R-:W0:Y:S06]  /*0ce0*/  LDCU.128 UR8, c[0x0][0x390] ;  /* 0x00007200ff0877ac */ /* 0x000e2c0008000c00 */
.L_x_11:
[----:B------:R-:W-:Y:S01]  /*0cf0*/  IMAD R10, R8, 0x80, R0 ;  /* 0x00000080080a7824 */ /* 0x000fe200078e0200 */
[----:B------:R-:W-:Y:S03]  /*0d00*/  BSSY.RECONVERGENT B0, `(.L_x_9) ;  /* 0x0000018000007945 */ /* 0x000fe60003800200 */
[C---:B------:R-:W-:Y:S01]  /*0d10*/  VIADD R22, R10.reuse, 0x80 ;  /* 0x000000800a167836 */ /* 0x040fe20000000000 */
[----:B------:R-:W-:-:S04]  /*0d20*/  ISETP.GE.AND P2, PT, R10, R3, PT ;  /* 0x000000030a00720c */ /* 0x000fc80003f46270 */
[C---:B------:R-:W-:Y:S02]  /*0d30*/  ISETP.GE.AND P0, PT, R22.reuse, R3, PT ;  /* 0x000000031600720c */ /* 0x040fe40003f06270 */
[----:B------:R-:W-:Y:S02]  /*0d40*/  IADD3 R14, P1, PT, R22, R7, RZ ;  /* 0x00000007160e7210 */ /* 0x000fe40007f3e0ff */
[----:B------:R-:W-:-:S05]  /*0d50*/  SHF.R.S32.HI R11, RZ, 0x1f, R22 ;  /* 0x0000001fff0b7819 */ /* 0x000fca0000011416 */
[----:B------:R-:W-:Y:S06]  /*0d60*/  @P2 BRA `(.L_x_10) ;  /* 0x0000000000442947 */ /* 0x000fec0003800000 */
[C---:B------:R-:W-:Y:S02]  /*0d70*/  IADD3 R18, P3, PT, R10.reuse, R5, RZ ;  /* 0x000000050a127210 */ /* 0x040fe40007f7e0ff */
        /* <DEDUP_REMOVED lines=16> */
.L_x_10:
[----:B0-----:R-:W-:Y:S05]  /*0e80*/  BSYNC.RECONVERGENT B0 ;  /* 0x0000000000007941 */ /* 0x001fea0003800200 */
.L_x_9:
[----:B------:R-:W-:Y:S01]  /*0e90*/  IADD3 R12, P2, PT, R22, R5, RZ ;  /* 0x00000005160c7210 */ /* 0x000fe20007f5e0ff */
[C---:B------:R-:W-:Y:S01]  /*0ea0*/  IMAD.X R15, R11.reuse, 0x1, R2, P1 ;  /* 0x000000010b0f7824 */ /* 0x040fe200008e0602 */
[----:B------:R-:W0:Y:S03]  /*0eb0*/  LDC.64 R18, c[0x0][0x398] ;  /* 0x0000e600ff127b82 */ /* 0x000e260000000a00 */
[----:B------:R-:W-:Y:S02]  /*0ec0*/  IMAD.X R13, R11, 0x1, R4, P2 ;  /* 0x000000010b0d7824 */ /* 0x000fe400010e0604 */
[----:B------:R-:W2:Y:S03]  /*0ed0*/  @!P0 LDG.E.S8 R11, desc[UR4][R14.64] ;  /* 0x000000040e0b8981 */ /* 0x000ea6000c1e1300 */
[----:B------:R-:W2:Y:S01]  /*0ee0*/  LDC.64 R16, c[0x0][0x390] ;  /* 0x0000e400ff107b82 */ /* 0x000ea20000000a00 */
[----:B-1----:R-:W0:Y:S01]  /*0ef0*/  @!P0 LDG.E.S8 R23, desc[UR4][R12.64] ;  /* 0x000000040c178981 */ /* 0x002e22000c1e1300 */
[----:B--2---:R-:W-:-:S02]  /*0f00*/  @!P0 IADD3 R16, P1, PT, R11, R16, RZ ;  /* 0x000000100b108210 */ /* 0x004fc40007f3e0ff */
[----:B0-----:R-:W-:Y:S02]  /*0f10*/  @!P0 IADD3 R18, P2, PT, R23, R18, RZ ;  /* 0x0000001217128210 */ /* 0x001fe40007f5e0ff */
[----:B------:R-:W-:Y:S02]  /*0f20*/  @!P0 LEA.HI.X.SX32 R17, R11, R17, 0x1, P1 ;  /* 0x000000110b118211 */ /* 0x000fe400008f0eff */
[----:B------:R-:W-:-:S03]  /*0f30*/  @!P0 LEA.HI.X.SX32 R19, R23, R19, 0x1, P2 ;  /* 0x0000001317138211 */ /* 0x000fc600010f0eff */
[----:B------:R-:W2:Y:S04]  /*0f40*/  @!P0 LDG.E.U8 R16, desc[UR4][R16.64] ;  /* 0x0000000410108981 */ /* 0x000ea8000c1e1100 */
[----:B------:R-:W2:Y:S01]  /*0f50*/  @!P0 LDG.E.U8 R19, desc[UR4][R18.64] ;  /* 0x0000000412138981 */ /* 0x000ea2000c1e1100 */
[----:B------:R-:W-:Y:S02]  /*0f60*/  VIADD R24, R10, 0x100 ;  /* 0x000001000a187836 */ /* 0x000fe40000000000 */
[----:B------:R-:W-:Y:S02]  /*0f70*/  @!P0 IMAD.MOV.U32 R29, RZ, RZ, 0x2 ;  /* 0x00000002ff1d8424 */ /* 0x000fe400078e00ff */
[----:B------:R-:W-:Y:S01]  /*0f80*/  IMAD.WIDE R22, R22, 0x4, R20 ;  /* 0x0000000416167825 */ /* 0x000fe200078e0214 */
[----:B------:R-:W-:-:S02]  /*0f90*/  ISETP.GE.AND P1, PT, R24, R3, PT ;  /* 0x000000031800720c */ /* 0x000fc40003f26270 */
        /* <DEDUP_REMOVED lines=12> */
[----:B------:R-:W0:Y:S02]  /*1060*/  LDC.64 R18, c[0x0][0x398] ;  /* 0x0000e600ff127b82 */ /* 0x000e240000000a00 */
        /* <DEDUP_REMOVED lines=8> */
[----:B------:R-:W0:Y:S04]  /*10f0*/  @!P0 LDG.E.S8 R28, desc[UR4][R12.64+0x100] ;  /* 0x000100040c1c8981 */ /* 0x000e28000c1e1300 */
[----:B------:R-:W1:Y:S01]  /*1100*/  @!P0 LDG.E.S8 R11, desc[UR4][R14.64+0x100] ;  /* 0x000100040e0b8981 */ /* 0x000e62000c1e1300 */
[----:B0-----:R-:W-:Y:S02]  /*1110*/  @!P0 IADD3 R24, P2, PT, R28, R18, RZ ;  /* 0x000000121c188210 */ /* 0x001fe40007f5e0ff */
[----:B-1----:R-:W-:-:S02]  /*1120*/  @!P0 IADD3 R26, P1, PT, R11, R16, RZ ;  /* 0x000000100b1a8210 */ /* 0x002fc40007f3e0ff */
        /* <DEDUP_REMOVED lines=49> */
[----:B------:R-:W-:-:S04]  /*1440*/  @!P1 LEA.HI.X.SX32 R17, R11, R17, 0x1, P0 ;  /* 0x000000110b119211 */ /* 0x000fc800000f0eff */
[----:B------:R-:W3:Y:S04]  /*1450*/  @!P1 LDG.E.U8 R19, desc[UR4][R18.64] ;  /* 0x0000000412139981 */ /* 0x000ee8000c1e1100 */
[----:B------:R-:W3:Y:S01]  /*1460*/  @!P1 LDG.E.U8 R16, desc[UR4][R16.64] ;  /* 0x0000000410109981 */ /* 0x000ee2000c1e1100 */
[----:B------:R-:W-:Y:S02]  /*1470*/  VIADD R10, R10, 0x380 ;  /* 0x000003800a0a7836 */ /* 0x000fe40000000000 */
[----:B------:R-:W-:-:S03]  /*1480*/  @!P1 IMAD.MOV.U32 R25, RZ, RZ, 0x2 ;  /* 0x00000002ff199424 */ /* 0x000fc600078e00ff */
        /* <DEDUP_REMOVED lines=14> */
[----:B------:R-:W-:Y:S02]  /*1570*/  @!P0 IMAD.MOV.U32 R18, RZ, RZ, 0x2 ;  /* 0x00000002ff128424 */ /* 0x000fe400078e00ff */
[----:B------:R-:W-:Y:S01]  /*1580*/  VIADD R8, R8, 0x8 ;  /* 0x0000000808087836 */ /* 0x000fe20000000000 */
[----:B---3--:R-:W-:-:S04]  /*1590*/  @!P0 ISETP.NE.AND P1, PT, R10, R17, PT ;  /* 0x000000110a00820c */ /* 0x008fc80003f25270 */
[----:B------:R-:W-:-:S05]  /*15a0*/  @!P0 SEL R13, R18, 0xffffffff, !P1 ;  /* 0xffffffff120d8807 */ /* 0x000fca0004800000 */
[----:B------:R2:W-:Y:S01]  /*15b0*/  @!P0 STG.E desc[UR4][R22.64+0xc00], R13 ;  /* 0x000c000d16008986 */ /* 0x0005e2000c101904 */
[----:B------:R-:W-:-:S13]  /*15c0*/  ISETP.NE.AND P0, PT, R8, R9, PT ;  /* 0x000000090800720c */ /* 0x000fda0003f05270 */
[----:B--2---:R-:W-:Y:S05]  /*15d0*/  @P0 BRA `(.L_x_11) ;  /* 0xfffffff400c40947 */ /* 0x004fea000383ffff */
.L_x_6:
[----:B------:R-:W-:-:S13]  /*15e0*/  ISETP.NE.AND P0, PT, R6, RZ, PT ;  /* 0x000000ff0600720c */ /* 0x000fda0003f05270 */
[----:B------:R-:W-:Y:S05]  /*15f0*/  @!P0 EXIT ;  /* 0x000000000000894d */ /* 0x000fea0003800000 */
[----:B------:R-:W0:Y:S01]  /*1600*/  LDC R8, c[0x0][0x388] ;  /* 0x0000e200ff087b82 */ /* 0x000e220000000800 */
[----:B------:R-:W-:Y:S02]  /*1610*/  ISETP.GE.U32.AND P0, PT, R6, 0x4, PT ;  /* 0x000000040600780c */ /* 0x000fe40003f06070 */
[----:B0-----:R-:W-:-:S11]  /*1620*/  LOP3.LUT R6, R8, 0x3, RZ, 0xc0, !PT ;  /* 0x0000000308067812 */ /* 0x001fd600078ec0ff */
[----:B------:R-:W-:Y:S05]  /*1630*/  @!P0 BRA `(.L_x_12) ;  /* 0x0000000400848947 */ /* 0x000fea0003800000 */
[----:B------:R-:W-:Y:S01]  /*1640*/  IMAD R26, R9, 0x80, R0 ;  /* 0x00000080091a7824 */ /* 0x000fe200078e0200 */
[----:B------:R-:W-:Y:S03]  /*1650*/  BSSY.RECONVERGENT B0, `(.L_x_13) ;  /* 0x000001c000007945 */ /* 0x000fe60003800200 */
[C---:B------:R-:W-:Y:S01]  /*1660*/  VIADD R10, R26.reuse, 0x80 ;  /* 0x000000801a0a7836 */ /* 0x040fe20000000000 */
[CC--:B------:R-:W-:Y:S01]  /*1670*/  ISETP.GE.AND P3, PT, R26.reuse, R3.reuse, PT ;  /* 0x000000031a00720c */ /* 0x0c0fe20003f66270 */
[C---:B------:R-:W-:Y:S02]  /*1680*/  VIADD R12, R26.reuse, 0x100 ;  /* 0x000001001a0c7836 */ /* 0x040fe40000000000 */
[----:B------:R-:W-:Y:S01]  /*1690*/  VIADD R24, R26, 0x180 ;  /* 0x000001801a187836 */ /* 0x000fe20000000000 */
[-C--:B------:R-:W-:Y:S02]  /*16a0*/  ISETP.GE.AND P2, PT, R10, R3.reuse, PT ;  /* 0x000000030a00720c */ /* 0x080fe40003f46270 */
[----:B------:R-:W-:-:S02]  /*16b0*/  ISETP.GE.AND P0, PT, R12, R3, PT ;  /* 0x000000030c00720c */ /* 0x000fc40003f06270 */
[----:B------:R-:W-:-:S05]  /*16c0*/  ISETP.GE.AND P1, PT, R24, R3, PT ;  /* 0x000000031800720c */ /* 0x000fca0003f26270 */
[----:B------:R-:W-:Y:S08]  /*16d0*/  @P3 BRA `(.L_x_14) ;  /* 0x00000000004c3947 */ /* 0x000ff00003800000 */
[----:B------:R-:W-:Y:S01]  /*16e0*/  SHF.R.S32.HI R11, RZ, 0x1f, R26 ;  /* 0x0000001fff0b7819 */ /* 0x000fe2000001141a */
[----:B------:R-:W0:Y:S01]  /*16f0*/  LDCU.128 UR8, c[0x0][0x390] ;  /* 0x00007200ff0877ac */ /* 0x000e220008000c00 */
[C---:B------:R-:W-:Y:S02]  /*1700*/  IADD3 R18, P4, PT, R26.reuse, R5, RZ ;  /* 0x000000051a127210 */ /* 0x040fe40007f9e0ff */
[----:B------:R-:W-:-:S03]  /*1710*/  IADD3 R22, P3, PT, R26, R7, RZ ;  /* 0x000000071a167210 */ /* 0x000fc60007f7e0ff */
[C---:B------:R-:W-:Y:S02]  /*1720*/  IMAD.X R19, R11.reuse, 0x1, R4, P4 ;  /* 0x000000010b137824 */ /* 0x040fe400020e0604 */
[----:B------:R-:W-:-:S03]  /*1730*/  IMAD.X R23, R11, 0x1, R2, P3 ;  /* 0x000000010b177824 */ /* 0x000fc600018e0602 */
        /* <DEDUP_REMOVED lines=9> */
[----:B------:R-:W-:Y:S01]  /*17d0*/  IMAD.WIDE R22, R26, 0x4, R20 ;  /* 0x000000041a167825 */ /* 0x000fe200078e0214 */
[----:B--2---:R-:W-:-:S04]  /*17e0*/  ISETP.NE.AND P3, PT, R14, R17, PT ;  /* 0x000000110e00720c */ /* 0x004fc80003f65270 */
[----:B------:R-:W-:-:S05]  /*17f0*/  SEL R11, R11, 0xffffffff, !P3 ;  /* 0xffffffff0b0b7807 */ /* 0x000fca0005800000 */
[----:B------:R0:W-:Y:S04]  /*1800*/  STG.E desc[UR4][R22.64], R11 ;  /* 0x0000000b16007986 */ /* 0x0001e8000c101904 */
.L_x_14:
[----:B------:R-:W-:Y:S05]  /*1810*/  BSYNC.RECONVERGENT B0 ;  /* 0x0000000000007941 */ /* 0x000fea0003800200 */
.L_x_13:
[----:B------:R-:W-:Y:S04]  /*1820*/  BSSY.RECONVERGENT B0, `(.L_x_15) ;  /* 0x0000015000007945 */ /* 0x000fe80003800200 */
[----:B------:R-:W-:Y:S05]  /*1830*/  @P2 BRA `(.L_x_16) ;  /* 0x00000000004c2947 */ /* 0x000fea0003800000 */
[----:B0-----:R-:W-:Y:S01]  /*1840*/  SHF.R.S32.HI R11, RZ, 0x1f, R10 ;  /* 0x0000001fff0b7819 */ /* 0x001fe2000001140a */
        /* <DEDUP_REMOVED lines=18> */
.L_x_16:
[----:B------:R-:W-:Y:S05]  /*1970*/  BSYNC.RECONVERGENT B0 ;  /* 0x0000000000007941 */ /* 0x000fea0003800200 */
.L_x_15:
[----:B------:R-:W-:Y:S04]  /*1980*/  BSSY.RECONVERGENT B0, `(.L_x_17) ;  /* 0x0000015000007945 */ /* 0x000fe80003800200 */
[----:B------:R-:W-:Y:S05]  /*1990*/  @P0 BRA `(.L_x_18) ;  /* 0x00000000004c0947 */ /* 0x000fea0003800000 */
[----:B01----:R-:W-:Y:S01]  /*19a0*/  SHF.R.S32.HI R11, RZ, 0x1f, R12 ;  /* 0x0000001fff0b7819 */ /* 0x003fe2000001140c */
        /* <DEDUP_REMOVED lines=10> */
[----:B------:R-:W-:-:S03]  /*1a50*/  LEA.HI.X.SX32 R17, R10, UR11, 0x1, P2 ;  /* 0x0000000b0a117c11 */ /* 0x000fc600090f0eff */
[----:B------:R-:W2:Y:S04]  /*1a60*/  LDG.E.U8 R14, desc[UR4][R14.64] ;  /* 0x000000040e0e7981 */ /* 0x000ea8000c1e1100 */
[----:B------:R-:W2:Y:S01]  /*1a70*/  LDG.E.U8 R17, desc[UR4][R16.64] ;  /* 0x0000000410117981 */ /* 0x000ea2000c1e1100 */
[----:B------:R-:W-:Y:S02]  /*1a80*/  IMAD.MOV.U32 R22, RZ, RZ, 0x2 ;  /* 0x00000002ff167424 */ /* 0x000fe400078e00ff */
[----:B------:R-:W-:Y:S01]  /*1a90*/  IMAD.WIDE R12, R12, 0x4, R20 ;  /* 0x000000040c0c7825 */ /* 0x000fe200078e0214 */
[----:B--2---:R-:W-:-:S04]  /*1aa0*/  ISETP.NE.AND P0, PT, R14, R17, PT ;  /* 0x000000110e00720c */ /* 0x004fc80003f05270 */
[----:B------:R-:W-:-:S05]  /*1ab0*/  SEL R11, R22, 0xffffffff, !P0 ;  /* 0xffffffff160b7807 */ /* 0x000fca0004000000 */
[----:B------:R2:W-:Y:S04]  /*1ac0*/  STG.E desc[UR4][R12.64], R11 ;  /* 0x0000000b0c007986 */ /* 0x0005e8000c101904 */
.L_x_18:
[----:B------:R-:W-:Y:S05]  /*1ad0*/  BSYNC.RECONVERGENT B0 ;  /* 0x0000000000007941 */ /* 0x000fea0003800200 */
.L_x_17:
[----:B------:R-:W-:Y:S04]  /*1ae0*/  BSSY.RECONVERGENT B0, `(.L_x_19) ;  /* 0x0000015000007945 */ /* 0x000fe80003800200 */
[----:B------:R-:W-:Y:S05]  /*1af0*/  @P1 BRA `(.L_x_20) ;  /* 0x00000000004c1947 */ /* 0x000fea0003800000 */
[----:B012---:R-:W-:Y:S01]  /*1b00*/  SHF.R.S32.HI R11, RZ, 0x1f, R24 ;  /* 0x0000001fff0b7819 */ /* 0x007fe20000011418 */
        /* <DEDUP_REMOVED lines=18> */
.L_x_20:
[----:B------:R-:W-:Y:S05]  /*1c30*/  BSYNC.RECONVERGENT B0 ;  /* 0x0000000000007941 */ /* 0x000fea0003800200 */
.L_x_19:
[----:B------:R-:W-:-:S07]  /*1c40*/  VIADD R9, R9, 0x4 ;  /* 0x0000000409097836 */ /* 0x000fce0000000000 */
.L_x_12:
[----:B------:R-:W-:-:S13]  /*1c50*/  ISETP.NE.AND P0, PT, R6, RZ, PT ;  /* 0x000000ff0600720c */ /* 0x000fda0003f05270 */
[----:B------:R-:W-:Y:S05]  /*1c60*/  @!P0 EXIT ;  /* 0x000000000000894d */ /* 0x000fea0003800000 */
[----:B------:R-:W-:-:S13]  /*1c70*/  ISETP.NE.AND P0, PT, R6, 0x1, PT ;  /* 0x000000010600780c */ /* 0x000fda0003f05270 */
[----:B------:R-:W-:Y:S05]  /*1c80*/  @!P0 BRA `(.L_x_21) ;  /* 0x0000000000c48947 */ /* 0x000fea0003800000 */
[----:B------:R-:W-:Y:S01]  /*1c90*/  IMAD R18, R9, 0x80, R0 ;  /* 0x0000008009127824 */ /* 0x000fe200078e0200 */
[----:B------:R-:W-:Y:S03]  /*1ca0*/  BSSY.RECONVERGENT B0, `(.L_x_22) ;  /* 0x0000018000007945 */ /* 0x000fe60003800200 */
[C---:B------:R-:W-:Y:S01]  /*1cb0*/  VIADD R6, R18.reuse, 0x80 ;  /* 0x0000008012067836 */ /* 0x040fe20000000000 */
[----:B------:R-:W-:-:S04]  /*1cc0*/  ISETP.GE.AND P1, PT, R18, R3, PT ;  /* 0x000000031200720c */ /* 0x000fc80003f26270 */
[----:B------:R-:W-:-:S09]  /*1cd0*/  ISETP.GE.AND P0, PT, R6, R3, PT ;  /* 0x000000030600720c */ /* 0x000fd20003f06270 */
        /* <DEDUP_REMOVED lines=12> */
[----:B---3--:R-:W-:-:S04]  /*1da0*/  LEA.HI.X.SX32 R15, R16, UR9, 0x1, P1 ;  /* 0x00000009100f7c11 */ /* 0x008fc800088f0eff */
[----:B------:R-:W2:Y:S04]  /*1db0*/  LDG.E.U8 R11, desc[UR4][R10.64] ;  /* 0x000000040a0b7981 */ /* 0x000ea8000c1e1100 */
[----:B------:R-:W2:Y:S01]  /*1dc0*/  LDG.E.U8 R14, desc[UR4][R14.64] ;  /* 0x000000040e0e7981 */ /* 0x000ea2000c1e1100 */
[----:B------:R-:W-:Y:S02]  /*1dd0*/  IMAD.MOV.U32 R19, RZ, RZ, 0x2 ;  /* 0x00000002ff137424 */ /* 0x000fe400078e00ff */
[----:B------:R-:W-:Y:S01]  /*1de0*/  IMAD.WIDE R16, R18, 0x4, R20 ;  /* 0x0000000412107825 */ /* 0x000fe200078e0214 */
[----:B--2---:R-:W-:-:S04]  /*1df0*/  ISETP.NE.AND P1, PT, R14, R11, PT ;  /* 0x0000000b0e00720c */ /* 0x004fc80003f25270 */
[----:B------:R-:W-:-:S05]  /*1e00*/  SEL R13, R19, 0xffffffff, !P1 ;  /* 0xffffffff130d7807 */ /* 0x000fca0004800000 */
[----:B------:R4:W-:Y:S04]  /*1e10*/  STG.E desc[UR4][R16.64], R13 ;  /* 0x0000000d10007986 */ /* 0x0009e8000c101904 */
.L_x_23:
[----:B------:R-:W-:Y:S05]  /*1e20*/  BSYNC.RECONVERGENT B0 ;  /* 0x0000000000007941 */ /* 0x000fea0003800200 */
.L_x_22:
[----:B------:R-:W-:Y:S04]  /*1e30*/  BSSY.RECONVERGENT B0, `(.L_x_24) ;  /* 0x0000015000007945 */ /* 0x000fe80003800200 */
[----:B------:R-:W-:Y:S05]  /*1e40*/  @P0 BRA `(.L_x_25) ;  /* 0x00000000004c0947 */ /* 0x000fea0003800000 */
[----:B012---:R-:W-:Y:S01]  /*1e50*/  SHF.R.S32.HI R11, RZ, 0x1f, R6 ;  /* 0x0000001fff0b7819 */ /* 0x007fe20000011406 */
[----:B------:R-:W0:Y:S01]  /*1e60*/  LDCU.128 UR8, c[0x0][0x390] ;  /* 0x00007200ff0877ac */ /* 0x000e220008000c00 */
[C---:B------:R-:W-:Y:S02]  /*1e70*/  IADD3 R14, P1, PT, R6.reuse, R5, RZ ;  /* 0x00000005060e7210 */ /* 0x040fe40007f3e0ff */
[----:B------:R-:W-:-:S03]  /*1e80*/  IADD3 R12, P0, PT, R6, R7, RZ ;  /* 0x00000007060c7210 */ /* 0x000fc60007f1e0ff */
[C---:B---3--:R-:W-:Y:S02]  /*1e90*/  IMAD.X R15, R11.reuse, 0x1, R4, P1 ;  /* 0x000000010b0f7824 */ /* 0x048fe400008e0604 */
[----:B----4-:R-:W-:-:S03]  /*1ea0*/  IMAD.X R13, R11, 0x1, R2, P0 ;  /* 0x000000010b0d7824 */ /* 0x010fc600000e0602 */
        /* <DEDUP_REMOVED lines=13> */
.L_x_25:
[----:B------:R-:W-:Y:S05]  /*1f80*/  BSYNC.RECONVERGENT B0 ;  /* 0x0000000000007941 */ /* 0x000fea0003800200 */
.L_x_24:
[----:B------:R-:W-:-:S07]  /*1f90*/  VIADD R9, R9, 0x2 ;  /* 0x0000000209097836 */ /* 0x000fce0000000000 */
.L_x_21:
[----:B------:R-:W-:-:S04]  /*1fa0*/  LOP3.LUT R8, R8, 0x1, RZ, 0xc0, !PT ;  /* 0x0000000108087812 */ /* 0x000fc800078ec0ff */
[----:B------:R-:W-:-:S13]  /*1fb0*/  ISETP.NE.U32.AND P0, PT, R8, 0x1, PT ;  /* 0x000000010800780c */ /* 0x000fda0003f05070 */
[----:B------:R-:W-:Y:S05]  /*1fc0*/  @P0 EXIT ;  /* 0x000000000000094d */ /* 0x000fea0003800000 */
[----:B------:R-:W-:-:S05]  /*1fd0*/  IMAD R0, R9, 0x80, R0 ;  /* 0x0000008009007824 */ /* 0x000fca00078e0200 */
[----:B------:R-:W-:-:S13]  /*1fe0*/  ISETP.GE.AND P0, PT, R0, R3, PT ;  /* 0x000000030000720c */ /* 0x000fda0003f06270 */
[----:B------:R-:W-:Y:S05]  /*1ff0*/  @P0 EXIT ;  /* 0x000000000000094d */ /* 0x000fea0003800000 */
[----:B------:R-:W-:Y:S01]  /*2000*/  SHF.R.S32.HI R3, RZ, 0x1f, R0 ;  /* 0x0000001fff037819 */ /* 0x000fe20000011400 */
[----:B------:R-:W5:Y:S01]  /*2010*/  LDCU.128 UR8, c[0x0][0x390] ;  /* 0x00007200ff0877ac */ /* 0x000f620008000c00 */
[C---:B------:R-:W-:Y:S02]  /*2020*/  IADD3 R8, P1, PT, R0.reuse, R5, RZ ;  /* 0x0000000500087210 */ /* 0x040fe40007f3e0ff */
[----:B------:R-:W-:-:S03]  /*2030*/  IADD3 R6, P0, PT, R0, R7, RZ ;  /* 0x0000000700067210 */ /* 0x000fc60007f1e0ff */
[C---:B------:R-:W-:Y:S02]  /*2040*/  IMAD.X R9, R3.reuse, 0x1, R4, P1 ;  /* 0x0000000103097824 */ /* 0x040fe400008e0604 */
[----:B------:R-:W-:-:S03]  /*2050*/  IMAD.X R7, R3, 0x1, R2, P0 ;  /* 0x0000000103077824 */ /* 0x000fc600000e0602 */
[----:B------:R-:W5:Y:S04]  /*2060*/  LDG.E.S8 R8, desc[UR4][R8.64] ;  /* 0x0000000408087981 */ /* 0x000f68000c1e1300 */
[----:B------:R-:W2:Y:S01]  /*2070*/  LDG.E.S8 R6, desc[UR4][R6.64] ;  /* 0x0000000406067981 */ /* 0x000ea2000c1e1300 */
[----:B-----5:R-:W-:Y:S02]  /*2080*/  IADD3 R4, P1, PT, R8, UR10, RZ ;  /* 0x0000000a08047c10 */ /* 0x020fe4000ff3e0ff */
[----:B--2---:R-:W-:Y:S02]  /*2090*/  IADD3 R2, P0, PT, R6, UR8, RZ ;  /* 0x0000000806027c10 */ /* 0x004fe4000ff1e0ff */
[----:B------:R-:W-:Y:S02]  /*20a0*/  LEA.HI.X.SX32 R5, R8, UR11, 0x1, P1 ;  /* 0x0000000b08057c11 */ /* 0x000fe400088f0eff */
[----:B------:R-:W-:-:S04]  /*20b0*/  LEA.HI.X.SX32 R3, R6, UR9, 0x1, P0 ;  /* 0x0000000906037c11 */ /* 0x000fc800080f0eff */
[----:B------:R-:W2:Y:S04]  /*20c0*/  LDG.E.U8 R5, desc[UR4][R4.64] ;  /* 0x0000000404057981 */ /* 0x000ea8000c1e1100 */
[----:B------:R-:W2:Y:S01]  /*20d0*/  LDG.E.U8 R2, desc[UR4][R2.64] ;  /* 0x0000000402027981 */ /* 0x000ea2000c1e1100 */
[----:B-1----:R-:W-:Y:S02]  /*20e0*/  IMAD.MOV.U32 R10, RZ, RZ, 0x2 ;  /* 0x00000002ff0a7424 */ /* 0x002fe400078e00ff */
[----:B------:R-:W-:Y:S01]  /*20f0*/  IMAD.WIDE R20, R0, 0x4, R20 ;  /* 0x0000000400147825 */ /* 0x000fe200078e0214 */
[----:B--2---:R-:W-:-:S04]  /*2100*/  ISETP.NE.AND P0, PT, R2, R5, PT ;  /* 0x000000050200720c */ /* 0x004fc80003f05270 */
[----:B------:R-:W-:-:S05]  /*2110*/  SEL R7, R10, 0xffffffff, !P0 ;  /* 0xffffffff0a077807 */ /* 0x000fca0004000000 */
[----:B------:R-:W-:Y:S01]  /*2120*/  STG.E desc[UR4][R20.64], R7 ;  /* 0x0000000714007986 */ /* 0x000fe2000c101904 */
[----:B------:R-:W-:Y:S05]  /*2130*/  EXIT ;  /* 0x000000000000794d */ /* 0x000fea0003800000 */
.L_x_5:
[----:B------:R-:W-:-:S13]  /*2140*/  ISETP.GE.AND P0, PT, R8, 0x1, PT ;  /* 0x000000010800780c */ /* 0x000fda0003f06270 */
[----:B------:R-:W-:Y:S05]  /*2150*/  @!P0 EXIT ;  /* 0x000000000000894d */ /* 0x000fea0003800000 */
[----:B------:R-:W-:Y:S01]  /*2160*/  ISETP.GE.U32.AND P0, PT, R8, 0x8, PT ;  /* 0x000000080800780c */ /* 0x000fe20003f06070 */
[----:B------:R-:W-:-:S12]  /*2170*/  IMAD.MOV.U32 R3, RZ, RZ, RZ ;  /* 0x000000ffff037224 */ /* 0x000fd800078e00ff */
[----:B------:R-:W-:Y:S05]  /*2180*/  @!P0 BRA `(.L_x_26) ;  /* 0x0000000400e08947 */ /* 0x000fea0003800000 */
[----:B------:R-:W-:Y:S01]  /*2190*/  IMAD.WIDE.U32 R24, R0, 0x4, R20 ;  /* 0x0000000400187825 */ /* 0x000fe200078e0014 */
[----:B------:R-:W-:Y:S01]  /*21a0*/  IADD3 R10, P0, PT, R20, 0x600, RZ ;  /* 0x00000600140a7810 */ /* 0x000fe20007f1e0ff */
[----:B------:R-:W0:Y:S02]  /*21b0*/  LDCU.128 UR8, c[0x0][0x390] ;  /* 0x00007200ff0877ac */ /* 0x000e240008000c00 */
[----:B------:R-:W-:Y:S01]  /*21c0*/  IMAD.MOV.U32 R3, RZ, RZ, R25 ;  /* 0x000000ffff037224 */ /* 0x000fe200078e0019 */
[----:B------:R-:W-:Y:S01]  /*21d0*/  LOP3.LUT R25, R8, 0x7ffffff8, RZ, 0xc0, !PT ;  /* 0x7ffffff808197812 */ /* 0x000fe200078ec0ff */
[----:B------:R-:W-:Y:S02]  /*21e0*/  VIADD R6, R0, 0x80 ;  /* 0x0000008000067836 */ /* 0x000fe40000000000 */
[----:B------:R-:W-:Y:S02]  /*21f0*/  IMAD.MOV.U32 R9, RZ, RZ, RZ ;  /* 0x000000ffff097224 */ /* 0x000fe400078e00ff */
[----:B------:R-:W-:-:S02]  /*2200*/  IMAD.X R11, RZ, RZ, R21, P0 ;  /* 0x000000ffff0b7224 */ /* 0x000fc400000e0615 */
[----:B------:R-:W-:-:S07]  /*2210*/  IMAD.MOV R25, RZ, RZ, -R25 ;  /* 0x000000ffff197224 */ /* 0x000fce00078e0a19 */
.L_x_27:
        /* <DEDUP_REMOVED lines=11> */
[----:B------:R0:W2:Y:S01]  /*22d0*/  LDG.E.U8 R18, desc[UR4][R18.64] ;  /* 0x0000000412127981 */ /* 0x0000a2000c1e1100 */
[----:B------:R-:W-:Y:S01]  /*22e0*/  IADD3 R26, P0, PT, R6, 0x180, RZ ;  /* 0x00000180061a7810 */ /* 0x000fe20007f1e0ff */
[----:B------:R-:W-:-:S03]  /*22f0*/  IMAD.MOV.U32 R28, RZ, RZ, 0x2 ;  /* 0x00000002ff1c7424 */ /* 0x000fc600078e00ff */
[----:B------:R-:W-:Y:S02]  /*2300*/  LEA.HI.X.SX32 R27, R6, RZ, 0x1, P0 ;  /* 0x000000ff061b7211 */ /* 0x000fe400000f0eff */
[C---:B------:R-:W-:Y:S02]  /*2310*/  IADD3 R14, P2, PT, R26.reuse, R5, RZ ;  /* 0x000000051a0e7210 */ /* 0x040fe40007f5e0ff */
[----:B------:R-:W-:Y:S01]  /*2320*/  IADD3 R12, P1, PT, R26, R7, RZ ;  /* 0x000000071a0c7210 */ /* 0x000fe20007f3e0ff */
[----:B0-----:R-:W-:Y:S02]  /*2330*/  IMAD.MOV.U32 R19, RZ, RZ, R3 ;  /* 0x000000ffff137224 */ /* 0x001fe400078e0003 */
[C---:B------:R-:W-:Y:S02]  /*2340*/  IMAD.X R15, R27.reuse, 0x1, R4, P2 ;  /* 0x000000011b0f7824 */ /* 0x040fe400010e0604 */
[----:B------:R-:W-:Y:S01]  /*2350*/  IMAD.X R13, R27, 0x1, R2, P1 ;  /* 0x000000011b0d7824 */ /* 0x000fe200008e0602 */
[----:B--2---:R-:W-:Y:S01]  /*2360*/  ISETP.NE.AND P0, PT, R18, R17, PT ;  /* 0x000000111200720c */ /* 0x004fe20003f05270 */
[----:B------:R-:W-:-:S03]  /*2370*/  IMAD.MOV.U32 R18, RZ, RZ, R24 ;  /* 0x000000ffff127224 */ /* 0x000fc600078e0018 */
[----:B------:R-:W-:-:S05]  /*2380*/  SEL R23, R28, 0xffffffff, !P0 ;  /* 0xffffffff1c177807 */ /* 0x000fca0004000000 */
[----:B------:R0:W-:Y:S04]  /*2390*/  STG.E desc[UR4][R18.64], R23 ;  /* 0x0000001712007986 */ /* 0x0001e8000c101904 */
[----:B------:R-:W2:Y:S04]  /*23a0*/  LDG.E.S8 R22, desc[UR4][R14.64+-0x180] ;  /* 0xfffe80040e167981 */ /* 0x000ea8000c1e1300 */
[----:B------:R-:W3:Y:S01]  /*23b0*/  LDG.E.S8 R17, desc[UR4][R12.64+-0x180] ;  /* 0xfffe80040c117981 */ /* 0x000ee2000c1e1300 */
[----:B--2---:R-:W-:Y:S02]  /*23c0*/  IADD3 R26, P1, PT, R22, UR10, RZ ;  /* 0x0000000a161a7c10 */ /* 0x004fe4000ff3e0ff */
[----:B---3--:R-:W-:-:S02]  /*23d0*/  IADD3 R16, P0, PT, R17, UR8, RZ ;  /* 0x0000000811107c10 */ /* 0x008fc4000ff1e0ff */
[----:B------:R-:W-:Y:S02]  /*23e0*/  LEA.HI.X.SX32 R27, R22, UR11, 0x1, P1 ;  /* 0x0000000b161b7c11 */ /* 0x000fe400088f0eff */
[----:B------:R-:W-:-:S04]  /*23f0*/  LEA.HI.X.SX32 R17, R17, UR9, 0x1, P0 ;  /* 0x0000000911117c11 */ /* 0x000fc800080f0eff */
[----:B------:R-:W2:Y:S04]  /*2400*/  LDG.E.U8 R27, desc[UR4][R26.64] ;  /* 0x000000041a1b7981 */ /* 0x000ea8000c1e1100 */
[----:B------:R-:W2:Y:S02]  /*2410*/  LDG.E.U8 R16, desc[UR4][R16.64] ;  /* 0x0000000410107981 */ /* 0x000ea4000c1e1100 */
[----:B--2---:R-:W-:Y:S01]  /*2420*/  ISETP.NE.AND P0, PT, R16, R27, PT ;  /* 0x0000001b1000720c */ /* 0x004fe20003f05270 */
[----:B------:R-:W-:-:S03]  /*2430*/  IMAD.WIDE R16, R6, 0x4, R10 ;  /* 0x0000000406107825 */ /* 0x000fc600078e020a */
[----:B------:R-:W-:-:S05]  /*2440*/  SEL R29, R28, 0xffffffff, !P0 ;  /* 0xffffffff1c1d7807 */ /* 0x000fca0004000000 */
[----:B------:R1:W-:Y:S04]  /*2450*/  STG.E desc[UR4][R16.64+-0x600], R29 ;  /* 0xfffa001d10007986 */ /* 0x0003e8000c101904 */
[----:B0-----:R-:W2:Y:S04]  /*2460*/  LDG.E.S8 R23, desc[UR4][R14.64+-0x100] ;  /* 0xffff00040e177981 */ /* 0x001ea8000c1e1300 */
[----:B------:R-:W3:Y:S01]  /*2470*/  LDG.E.S8 R19, desc[UR4][R12.64+-0x100] ;  /* 0xffff00040c137981 */ /* 0x000ee2000c1e1300 */
[----:B--2---:R-:W-:Y:S02]  /*2480*/  IADD3 R22, P1, PT, R23, UR10, RZ ;  /* 0x0000000a17167c10 */ /* 0x004fe4000ff3e0ff */
[----:B---3--:R-:W-:-:S02]  /*2490*/  IADD3 R18, P0, PT, R19, UR8, RZ ;  /* 0x0000000813127c10 */ /* 0x008fc4000ff1e0ff */
[----:B------:R-:W-:Y:S02]  /*24a0*/  LEA.HI.X.SX32 R23, R23, UR11, 0x1, P1 ;  /* 0x0000000b17177c11 */ /* 0x000fe400088f0eff */
[----:B------:R-:W-:-:S04]  /*24b0*/  LEA.HI.X.SX32 R19, R19, UR9, 0x1, P0 ;  /* 0x0000000913137c11 */ /* 0x000fc800080f0eff */
[----:B------:R-:W2:Y:S04]  /*24c0*/  LDG.E.U8 R23, desc[UR4][R22.64] ;  /* 0x0000000416177981 */ /* 0x000ea8000c1e1100 */
[----:B------:R-:W2:Y:S02]  /*24d0*/  LDG.E.U8 R18, desc[UR4][R18.64] ;  /* 0x0000000412127981 */ /* 0x000ea4000c1e1100 */
[----:B--2---:R-:W-:-:S04]  /*24e0*/  ISETP.NE.AND P0, PT, R18, R23, PT ;  /* 0x000000171200720c */ /* 0x004fc80003f05270 */
[----:B------:R-:W-:-:S05]  /*24f0*/  SEL R23, R28, 0xffffffff, !P0 ;  /* 0xffffffff1c177807 */ /* 0x000fca0004000000 */
[----:B------:R0:W-:Y:S04]  /*2500*/  STG.E desc[UR4][R16.64+-0x400], R23 ;  /* 0xfffc001710007986 */ /* 0x0001e8000c101904 */
[----:B------:R-:W2:Y:S04]  /*2510*/  LDG.E.S8 R27, desc[UR4][R12.64+-0x80] ;  /* 0xffff80040c1b7981 */ /* 0x000ea8000c1e1300 */
[----:B-1----:R-:W3:Y:S01]  /*2520*/  LDG.E.S8 R29, desc[UR4][R14.64+-0x80] ;  /* 0xffff80040e1d7981 */ /* 0x002ee2000c1e1300 */
[----:B--2---:R-:W-:Y:S02]  /*2530*/  IADD3 R18, P0, PT, R27, UR8, RZ ;  /* 0x000000081b127c10 */ /* 0x004fe4000ff1e0ff */
[----:B---3--:R-:W-:-:S02]  /*2540*/  IADD3 R26, P1, PT, R29, UR10, RZ ;  /* 0x0000000a1d1a7c10 */ /* 0x008fc4000ff3e0ff */
[----:B------:R-:W-:Y:S02]  /*2550*/  LEA.HI.X.SX32 R19, R27, UR9, 0x1, P0 ;  /* 0x000000091b137c11 */ /* 0x000fe400080f0eff */
[----:B------:R-:W-:-:S03]  /*2560*/  LEA.HI.X.SX32 R27, R29, UR11, 0x1, P1 ;  /* 0x0000000b1d1b7c11 */ /* 0x000fc600088f0eff */
[----:B------:R-:W2:Y:S04]  /*2570*/  LDG.E.U8 R18, desc[UR4][R18.64] ;  /* 0x0000000412127981 */ /* 0x000ea8000c1e1100 */
[----:B------:R-:W2:Y:S02]  /*2580*/  LDG.E.U8 R27, desc[UR4][R26.64] ;  /* 0x000000041a1b7981 */ /* 0x000ea4000c1e1100 */
[----:B--2---:R-:W-:-:S04]  /*2590*/  ISETP.NE.AND P0, PT, R18, R27, PT ;  /* 0x0000001b1200720c */ /* 0x004fc80003f05270 */
[----:B------:R-:W-:-:S05]  /*25a0*/  SEL R29, R28, 0xffffffff, !P0 ;  /* 0xffffffff1c1d7807 */ /* 0x000fca0004000000 */
[----:B------:R1:W-:Y:S04]  /*25b0*/  STG.E desc[UR4][R16.64+-0x200], R29 ;  /* 0xfffe001d10007986 */ /* 0x0003e8000c101904 */
[----:B0-----:R-:W2:Y:S04]  /*25c0*/  LDG.E.S8 R23, desc[UR4][R12.64] ;  /* 0x000000040c177981 */ /* 0x001ea8000c1e1300 */
[----:B------:R-:W3:Y:S01]  /*25d0*/  LDG.E.S8 R26, desc[UR4][R14.64] ;  /* 0x000000040e1a7981 */ /* 0x000ee2000c1e1300 */
        /* <DEDUP_REMOVED lines=38> */
[----:B------:R-:W2:Y:S01]  /*2840*/  LDG.E.U8 R18, desc[UR4][R12.64] ;  /* 0x000000040c127981 */ /* 0x000ea2000c1e1100 */
[----:B------:R-:W-:Y:S01]  /*2850*/  VIADD R25, R25, 0x8 ;  /* 0x0000000819197836 */ /* 0x000fe20000000000 */
[----:B------:R-:W-:Y:S02]  /*2860*/  IADD3 R24, P1, PT, R24, 0x1000, RZ ;  /* 0x0000100018187810 */ /* 0x000fe40007f3e0ff */
[----:B------:R-:W-:Y:S01]  /*2870*/  IADD3 R0, P2, PT, R0, 0x400, RZ ;  /* 0x0000040000007810 */ /* 0x000fe20007f5e0ff */
[----:B------:R-:W-:Y:S02]  /*2880*/  VIADD R6, R6, 0x400 ;  /* 0x0000040006067836 */ /* 0x000fe40000000000 */
[----:B------:R-:W-:-:S02]  /*2890*/  IMAD.X R3, RZ, RZ, R3, P1 ;  /* 0x000000ffff037224 */ /* 0x000fc400008e0603 */
[----:B------:R-:W-:Y:S01]  /*28a0*/  IMAD.X R9, RZ, RZ, R9, P2 ;  /* 0x000000ffff097224 */ /* 0x000fe200010e0609 */
[----:B--2---:R-:W-:-:S04]  /*28b0*/  ISETP.NE.AND P0, PT, R18, R27, PT ;  /* 0x0000001b1200720c */ /* 0x004fc80003f05270 */
[----:B------:R-:W-:-:S05]  /*28c0*/  SEL R23, R28, 0xffffffff, !P0 ;  /* 0xffffffff1c177807 */ /* 0x000fca0004000000 */
[----:B------:R1:W-:Y:S01]  /*28d0*/  STG.E desc[UR4][R16.64+0x600], R23 ;  /* 0x0006001710007986 */ /* 0x0003e2000c101904 */
[----:B------:R-:W-:-:S13]  /*28e0*/  ISETP.NE.AND P0, PT, R25, RZ, PT ;  /* 0x000000ff1900720c */ /* 0x000fda0003f05270 */
[----:B-1----:R-:W-:Y:S05]  /*28f0*/  @P0 BRA `(.L_x_27) ;  /* 0xfffffff800480947 */ /* 0x002fea000383ffff */
[----:B------:R-:W-:-:S07]  /*2900*/  LOP3.LUT R3, R8, 0x7ffffff8, RZ, 0xc0, !PT ;  /* 0x7ffffff808037812 */ /* 0x000fce00078ec0ff */
.L_x_26:
[----:B------:R-:W-:-:S04]  /*2910*/  LOP3.LUT R0, R8, 0x7, RZ, 0xc0, !PT ;  /* 0x0000000708007812 */ /* 0x000fc800078ec0ff */
[----:B------:R-:W-:-:S13]  /*2920*/  ISETP.NE.AND P0, PT, R0, RZ, PT ;  /* 0x000000ff0000720c */ /* 0x000fda0003f05270 */
[----:B------:R-:W-:Y:S05]  /*2930*/  @!P0 EXIT ;  /* 0x000000000000894d */ /* 0x000fea0003800000 */
[----:B------:R-:W-:Y:S02]  /*2940*/  ISETP.GE.U32.AND P1, PT, R0, 0x4, PT ;  /* 0x000000040000780c */ /* 0x000fe40003f26070 */
[----:B------:R-:W0:Y:S01]  /*2950*/  S2R R0, SR_TID.X ;  /* 0x0000000000007919 */ /* 0x000e220000002100 */
[----:B------:R-:W-:-:S04]  /*2960*/  LOP3.LUT R9, R8, 0x3, RZ, 0xc0, !PT ;  /* 0x0000000308097812 */ /* 0x000fc800078ec0ff */
[----:B------:R-:W-:-:S06]  /*2970*/  ISETP.NE.AND P0, PT, R9, RZ, PT ;  /* 0x000000ff0900720c */ /* 0x000fcc0003f05270 */
[----:B------:R-:W-:Y:S07]  /*2980*/  @!P1 BRA `(.L_x_28) ;  /* 0x0000000000d89947 */ /* 0x000fee0003800000 */
[----:B0-----:R-:W-:Y:S01]  /*2990*/  IMAD R14, R3, 0x80, R0 ;  /* 0x00000080030e7824 */ /* 0x001fe200078e0200 */
[----:B------:R-:W0:Y:S04]  /*29a0*/  LDCU.128 UR8, c[0x0][0x390] ;  /* 0x00007200ff0877ac */ /* 0x000e280008000c00 */
[----:B------:R-:W-:Y:S02]  /*29b0*/  SHF.R.S32.HI R13, RZ, 0x1f, R14 ;  /* 0x0000001fff0d7819 */ /* 0x000fe4000001140e */
[C---:B------:R-:W-:Y:S02]  /*29c0*/  IADD3 R10, P1, PT, R14.reuse, R7, RZ ;  /* 0x000000070e0a7210 */ /* 0x040fe40007f3e0ff */
[----:B------:R-:W-:-:S03]  /*29d0*/  IADD3 R12, P2, PT, R14, R5, RZ ;  /* 0x000000050e0c7210 */ /* 0x000fc60007f5e0ff */
[C---:B------:R-:W-:Y:S02]  /*29e0*/  IMAD.X R11, R13.reuse, 0x1, R2, P1 ;  /* 0x000000010d0b7824 */ /* 0x040fe400008e0602 */
[----:B------:R-:W-:-:S03]  /*29f0*/  IMAD.X R13, R13, 0x1, R4, P2 ;  /* 0x000000010d0d7824 */ /* 0x000fc600010e0604 */
[----:B------:R-:W0:Y:S04]  /*2a00*/  LDG.E.S8 R15, desc[UR4][R10.64] ;  /* 0x000000040a0f7981 */ /* 0x000e28000c1e1300 */
[----:B------:R-:W2:Y:S01]  /*2a10*/  LDG.E.S8 R6, desc[UR4][R12.64] ;  /* 0x000000040c067981 */ /* 0x000ea2000c1e1300 */
[C---:B0-----:R-:W-:Y:S02]  /*2a20*/  IADD3 R22, P1, PT, R15.reuse, UR8, RZ ;  /* 0x000000080f167c10 */ /* 0x041fe4000ff3e0ff */
[C---:B--2---:R-:W-:Y:S02]  /*2a30*/  IADD3 R24, P2, PT, R6.reuse, UR10, RZ ;  /* 0x0000000a06187c10 */ /* 0x044fe4000ff5e0ff */
        /* <DEDUP_REMOVED lines=29> */
[----:B0-----:R-:W-:-:S05]  /*2c10*/  SEL R27, R6, 0xffffffff, !P1 ;  /* 0xffffffff061b7807 */ /* 0x001fca0004800000 */
        /* <DEDUP_REMOVED lines=10> */
[----:B--2---:R-:W-:-:S04]  /*2cc0*/  ISETP.NE.AND P1, PT, R16, R19, PT ;  /* 0x000000131000720c */ /* 0x004fc80003f25270 */
[----:B------:R-:W-:-:S05]  /*2cd0*/  SEL R23, R6, 0xffffffff, !P1 ;  /* 0xffffffff06177807 */ /* 0x000fca0004800000 */
[----:B------:R1:W-:Y:S04]  /*2ce0*/  STG.E desc[UR4][R14.64+0x600], R23 ;  /* 0x000600170e007986 */ /* 0x0003e8000c101904 */
.L_x_28:
[----:B------:R-:W-:Y:S05]  /*2cf0*/  @!P0 EXIT ;  /* 0x000000000000894d */ /* 0x000fea0003800000 */
[----:B------:R-:W-:Y:S02]  /*2d00*/  ISETP.NE.AND P1, PT, R9, 0x1, PT ;  /* 0x000000010900780c */ /* 0x000fe40003f25270 */
[----:B------:R-:W-:-:S04]  /*2d10*/  LOP3.LUT R8, R8, 0x1, RZ, 0xc0, !PT ;  /* 0x0000000108087812 */ /* 0x000fc800078ec0ff */
[----:B------:R-:W-:-:S07]  /*2d20*/  ISETP.NE.U32.AND P0, PT, R8, 0x1, PT ;  /* 0x000000010800780c */ /* 0x000fce0003f05070 */
[----:B------:R-:W-:Y:S06]  /*2d30*/  @!P1 BRA `(.L_x_29) ;  /* 0x0000000000809947 */ /* 0x000fec0003800000 */
        /* <DEDUP_REMOVED lines=8> */
[----:B------:R-:W1:Y:S01]  /*2dc0*/  LDG.E.S8 R6, desc[UR4][R10.64] ;  /* 0x000000040a067981 */ /* 0x000e62000c1e1300 */
[C---:B0-----:R-:W-:Y:S02]  /*2dd0*/  IADD3 R16, P1, PT, R13.reuse, UR8, RZ ;  /* 0x000000080d107c10 */ /* 0x041fe4000ff3e0ff */
[C---:B-1----:R-:W-:Y:S02]  /*2de0*/  IADD3 R14, P2, PT, R6.reuse, UR10, RZ ;  /* 0x0000000a060e7c10 */ /* 0x042fe4000ff5e0ff */
        /* <DEDUP_REMOVED lines=9> */
[----:B------:R-:W3:Y:S04]  /*2e80*/  LDG.E.S8 R10, desc[UR4][R10.64+0x80] ;  /* 0x000080040a0a7981 */ /* 0x000ee8000c1e1300 */
[----:B------:R-:W4:Y:S01]  /*2e90*/  LDG.E.S8 R8, desc[UR4][R8.64+0x80] ;  /* 0x0000800408087981 */ /* 0x000f22000c1e1300 */
[----:B---3--:R-:W-:Y:S02]  /*2ea0*/  IADD3 R22, P2, PT, R10, UR10, RZ ;  /* 0x0000000a0a167c10 */ /* 0x008fe4000ff5e0ff */
[----:B----4-:R-:W-:-:S02]  /*2eb0*/  IADD3 R18, P1, PT, R8, UR8, RZ ;  /* 0x0000000808127c10 */ /* 0x010fc4000ff3e0ff */
[----:B------:R-:W-:Y:S02]  /*2ec0*/  LEA.HI.X.SX32 R23, R10, UR11, 0x1, P2 ;  /* 0x0000000b0a177c11 */ /* 0x000fe400090f0eff */
[----:B------:R-:W-:-:S04]  /*2ed0*/  LEA.HI.X.SX32 R19, R8, UR9, 0x1, P1 ;  /* 0x0000000908137c11 */ /* 0x000fc800088f0eff */
[----:B------:R-:W3:Y:S04]  /*2ee0*/  LDG.E.U8 R23, desc[UR4][R22.64] ;  /* 0x0000000416177981 */ /* 0x000ee8000c1e1100 */
[----:B------:R-:W3:Y:S01]  /*2ef0*/  LDG.E.U8 R18, desc[UR4][R18.64] ;  /* 0x0000000412127981 */ /* 0x000ee2000c1e1100 */
[----:B------:R-:W-:Y:S01]  /*2f00*/  VIADD R3, R3, 0x2 ;  /* 0x0000000203037836 */ /* 0x000fe20000000000 */
[----:B---3--:R-:W-:-:S04]  /*2f10*/  ISETP.NE.AND P1, PT, R18, R23, PT ;  /* 0x000000171200720c */ /* 0x008fc80003f25270 */
[----:B------:R-:W-:-:S05]  /*2f20*/  SEL R15, R6, 0xffffffff, !P1 ;  /* 0xffffffff060f7807 */ /* 0x000fca0004800000 */
[----:B------:R2:W-:Y:S04]  /*2f30*/  STG.E desc[UR4][R12.64+0x200], R15 ;  /* 0x0002000f0c007986 */ /* 0x0005e8000c101904 */
.L_x_29:
[----:B------:R-:W-:Y:S05]  /*2f40*/  @P0 EXIT ;  /* 0x000000000000094d */ /* 0x000fea0003800000 */
        /* <DEDUP_REMOVED lines=8> */
[----:B------:R-:W3:Y:S01]  /*2fd0*/  LDG.E.S8 R6, desc[UR4][R6.64] ;  /* 0x0000000406067981 */ /* 0x000ee2000c1e1300 */
[----:B0-----:R-:W-:Y:S02]  /*2fe0*/  IADD3 R4, P1, PT, R8, UR10, RZ ;  /* 0x0000000a08047c10 */ /* 0x001fe4000ff3e0ff */
[----:B---3--:R-:W-:Y:S02]  /*2ff0*/  IADD3 R2, P0, PT, R6, UR8, RZ ;  /* 0x0000000806027c10 */ /* 0x008fe4000ff1e0ff */
[----:B------:R-:W-:Y:S02]  /*3000*/  LEA.HI.X.SX32 R5, R8, UR11, 0x1, P1 ;  /* 0x0000000b08057c11 */ /* 0x000fe400088f0eff */
[----:B------:R-:W-:-:S04]  /*3010*/  LEA.HI.X.SX32 R3, R6, UR9, 0x1, P0 ;  /* 0x0000000906037c11 */ /* 0x000fc800080f0eff */
[----:B------:R-:W3:Y:S04]  /*3020*/  LDG.E.U8 R5, desc[UR4][R4.64] ;  /* 0x0000000404057981 */ /* 0x000ee8000c1e1100 */
[----:B------:R-:W3:Y:S01]  /*3030*/  LDG.E.U8 R2, desc[UR4][R2.64] ;  /* 0x0000000402027981 */ /* 0x000ee2000c1e1100 */
[----:B------:R-:W-:Y:S02]  /*3040*/  IMAD.MOV.U32 R10, RZ, RZ, 0x2 ;  /* 0x00000002ff0a7424 */ /* 0x000fe400078e00ff */
[----:B------:R-:W-:Y:S01]  /*3050*/  IMAD.WIDE R20, R0, 0x4, R20 ;  /* 0x0000000400147825 */ /* 0x000fe200078e0214 */
[----:B---3--:R-:W-:-:S04]  /*3060*/  ISETP.NE.AND P0, PT, R2, R5, PT ;  /* 0x000000050200720c */ /* 0x008fc80003f05270 */
[----:B------:R-:W-:-:S05]  /*3070*/  SEL R7, R10, 0xffffffff, !P0 ;  /* 0xffffffff0a077807 */ /* 0x000fca0004000000 */
[----:B------:R-:W-:Y:S01]  /*3080*/  STG.E desc[UR4][R20.64], R7 ;  /* 0x0000000714007986 */ /* 0x000fe2000c101904 */
[----:B------:R-:W-:Y:S05]  /*3090*/  EXIT ;  /* 0x000000000000794d */ /* 0x000fea0003800000 */
.L_x_30:
[----:B------:R-:W-:-:S00]  /*30a0*/  BRA `(.L_x_30) ;  /* 0xfffffffc00fc7947 */ /* 0x000fc0000383ffff */
[----:B------:R-:W-:-:S00]  /*30b0*/  NOP ;  /* 0x0000000000007918 */ /* 0x000fc00000000000 */
        /* <DEDUP_REMOVED lines=12> */
.L_x_63:


//--------------------- .text._ZN3cub18CUB_300001_SM_10006detail9transform16transform_kernelINS2_10policy_hubILb1EN4cuda3std3__45tupleIJN6thrust24THRUST_300001_SM_1000_NS6detail15normal_iteratorINSA_10device_ptrIcEEEESF_EEEE10policy1000Ei7calculoNSC_INSD_IiEEEEJPcSM_EEEvT0_iT1_T2_DpNS2_10kernel_argIT3_EE --------------------------
	.section	.text._ZN3cub18CUB_300001_SM_10006detail9transform16transform_kernelINS2_10policy_hubILb1EN4cuda3std3__45tupleIJN6thrust24THRUST_300001_SM_1000_NS6detail15normal_iteratorINSA_10device_ptrIcEEEESF_EEEE10policy1000Ei7calculoNSC_INSD_IiEEEEJPcSM_EEEvT0_iT1_T2_DpNS2_10kernel_argIT3_EE,"ax",@progbits
	.align	128
        .global         _ZN3cub18CUB_300001_SM_10006detail9transform16transform_kernelINS2_10policy_hubILb1EN4cuda3std3__45tupleIJN6thrust24THRUST_300001_SM_1000_NS6detail15normal_iteratorINSA_10device_ptrIcEEEESF_EEEE10policy1000Ei7calculoNSC_INSD_IiEEEEJPcSM_EEEvT0_iT1_T2_DpNS2_10kernel_argIT3_EE
        .type           _ZN3cub18CUB_300001_SM_10006detail9transform16transform_kernelINS2_10policy_hubILb1EN4cuda3std3__45tupleIJN6thrust24THRUST_300001_SM_1000_NS6detail15normal_iteratorINSA_10device_ptrIcEEEESF_EEEE10policy1000Ei7calculoNSC_INSD_IiEEEEJPcSM_EEEvT0_iT1_T2_DpNS2_10kernel_argIT3_EE,@function
        .size           _ZN3cub18CUB_300001_SM_10006detail9transform16transform_kernelINS2_10policy_hubILb1EN4cuda3std3__45tupleIJN6thrust24THRUST_300001_SM_1000_NS6detail15normal_iteratorINSA_10device_ptrIcEEEESF_EEEE10policy1000Ei7calculoNSC_INSD_IiEEEEJPcSM_EEEvT0_iT1_T2_DpNS2_10kernel_argIT3_EE,(.L_x_64 - _ZN3cub18CUB_300001_SM_10006detail9transform16transform_kernelINS2_10policy_hubILb1EN4cuda3std3__45tupleIJN6thrust24THRUST_300001_SM_1000_NS6detail15normal_iteratorINSA_10device_ptrIcEEEESF_EEEE10policy1000Ei7calculoNSC_INSD_IiEEEEJPcSM_EEEvT0_iT1_T2_DpNS2_10kernel_argIT3_EE)
        .other          _ZN3cub18CUB_300001_SM_10006detail9transform16transform_kernelINS2_10policy_hubILb1EN4cuda3std3__45tupleIJN6thrust24THRUST_300001_SM_1000_NS6detail15normal_iteratorINSA_10device_ptrIcEEEESF_EEEE10policy1000Ei7calculoNSC_INSD_IiEEEEJPcSM_EEEvT0_iT1_T2_DpNS2_10kernel_argIT3_EE,@"STO_CUDA_ENTRY STV_DEFAULT"
_ZN3cub18CUB_300001_SM_10006detail9transform16transform_kernelINS2_10policy_hubILb1EN4cuda3std3__45tupleIJN6thrust24THRUST_300001_SM_1000_NS6detail15normal_iteratorINSA_10device_ptrIcEEEESF_EEEE10policy1000Ei7calculoNSC_INSD_IiEEEEJPcSM_EEEvT0_iT1_T2_DpNS2_10kernel_argIT3_EE:
.text._ZN3cub18CUB_300001_SM_10006detail9transform16transform_kernelINS2_10policy_hubILb1EN4cuda3std3__45tupleIJN6thrust24THRUST_300001_SM_1000_NS6detail15normal_iteratorINSA_10device_ptrIcEEEESF_EEEE10policy1000Ei7calculoNSC_INSD_IiEEEEJPcSM_EEEvT0_iT1_T2_DpNS2_10kernel_argIT3_EE:
[----:B------:R-:W-:Y:S08]  /*0000*/  LDC R1, c[0x0][0x37c] ;  /* 0x0000df00ff017b82 */ /* 0x000ff00000000800 */
[----:B------:R-:W0:Y:S01]  /*0010*/  LDC.64 R10, c[0x0][0x380] ;  /* 0x0000e000ff0a7b82 */ /* 0x000e220000000a00 */
[----:B------:R-:W1:Y:S01]  /*0020*/  S2R R9, SR_TID.X ;  /* 0x0000000000097919 */ /* 0x000e620000002100 */
[----:B------:R-:W-:Y:S06]  /*0030*/  BSSY.RECONVERGENT B0, `(.L_x_31) ;  /* 0x0000023000007945 */ /* 0x000fec0003800200 */
[----:B------:R-:W2:Y:S01]  /*0040*/  S2UR UR4, SR_CTAID.X ;  /* 0x00000000000479c3 */ /* 0x000ea20000002500 */
[----:B0-----:R-:W-:-:S04]  /*0050*/  IMAD.SHL.U32 R2, R11, 0x80, RZ ;  /* 0x000000800b027824 */ /* 0x001fc800078e00ff */
[----:B--2---:R-:W-:Y:S02]  /*0060*/  IMAD R3, R2, UR4, RZ ;  /* 0x0000000402037c24 */ /* 0x004fe4000f8e02ff */
[----:B-1----:R-:W-:Y:S02]  /*0070*/  IMAD.SHL.U32 R15, R9, 0x80, RZ ;  /* 0x00000080090f7824 */ /* 0x002fe400078e00ff */
[--C-:B------:R-:W-:Y:S01]  /*0080*/  IMAD.IADD R13, R10, 0x1, -R3.reuse ;  /* 0x000000010a0d7824 */ /* 0x100fe200078e0a03 */
[----:B------:R-:W-:-:S04]  /*0090*/  SHF.R.S32.HI R5, RZ, 0x1f, R3 ;  /* 0x0000001fff057819 */ /* 0x000fc80000011403 */
[----:B------:R-:W-:-:S04]  /*00a0*/  VIMNMX R0, PT, PT, R2, R13, PT ;  /* 0x0000000d02007248 */ /* 0x000fc80003fe0100 */
[----:B------:R-:W-:-:S13]  /*00b0*/  ISETP.GE.AND P0, PT, R15, R0, PT ;  /* 0x000000000f00720c */ /* 0x000fda0003f06270 */
[----:B------:R-:W-:Y:S05]  /*00c0*/  @P0 BRA `(.L_x_32) ;  /* 0x0000000000640947 */ /* 0x000fea0003800000 */
[----:B------:R-:W0:Y:S01]  /*00d0*/  LDC.64 R6, c[0x0][0x3a0] ;  /* 0x0000e800ff067b82 */ /* 0x000e220000000a00 */
[----:B------:R-:W-:Y:S01]  /*00e0*/  BSSY.RECONVERGENT B1, `(.L_x_33) ;  /* 0x000000c000017945 */ /* 0x000fe20003800200 */
[----:B------:R-:W-:Y:S02]  /*00f0*/  IMAD.MOV.U32 R17, RZ, RZ, R15 ;  /* 0x000000ffff117224 */ /* 0x000fe400078e000f */
[----:B0-----:R-:W-:-:S03]  /*0100*/  IMAD.WIDE.U32 R6, R9, 0x80, R6 ;  /* 0x0000008009067825 */ /* 0x001fc600078e0006 */
[----:B------:R-:W-:-:S05]  /*0110*/  IADD3 R4, P0, PT, R3, R6, RZ ;  /* 0x0000000603047210 */ /* 0x000fca0007f1e0ff */
[----:B------:R-:W-:-:S08]  /*0120*/  IMAD.X R7, R7, 0x1, R5, P0 ;  /* 0x0000000107077824 */ /* 0x000fd000000e0605 */
.L_x_34:
[----:B------:R-:W-:Y:S02]  /*0130*/  VIADD R17, R17, 0x4000 ;  /* 0x0000400011117836 */ /* 0x000fe40000000000 */
[----:B------:R-:W-:Y:S01]  /*0140*/  IMAD.MOV.U32 R6, RZ, RZ, R4 ;  /* 0x000000ffff067224 */ /* 0x000fe200078e0004 */
[----:B------:R-:W-:Y:S02]  /*0150*/  IADD3 R4, P1, PT, R4, 0x4000, RZ ;  /* 0x0000400004047810 */ /* 0x000fe40007f3e0ff */
[----:B------:R-:W-:Y:S02]  /*0160*/  ISETP.GE.AND P0, PT, R17, R0, PT ;  /* 0x000000001100720c */ /* 0x000fe40003f06270 */
[----:B------:R0:W-:Y:S02]  /*0170*/  CCTL.E.PF2 [R6] ;  /* 0x000000000600798f */ /* 0x0001e40000800100 */
[----:B0-----:R-:W-:-:S09]  /*0180*/  IMAD.X R7, RZ, RZ, R7, P1 ;  /* 0x000000ffff077224 */ /* 0x001fd200008e0607 */
[----:B------:R-:W-:Y:S05]  /*0190*/  @!P0 BRA `(.L_x_34) ;  /* 0xfffffffc00e48947 */ /* 0x000fea000383ffff */
[----:B------:R-:W-:Y:S05]  /*01a0*/  BSYNC.RECONVERGENT B1 ;  /* 0x0000000000017941 */ /* 0x000fea0003800200 */
.L_x_33:
[----:B------:R-:W0:Y:S02]  /*01b0*/  LDC.64 R6, c[0x0][0x3b0] ;  /* 0x0000ec00ff067b82 */ /* 0x000e240000000a00 */
[----:B0-----:R-:W-:-:S03]  /*01c0*/  IMAD.WIDE.U32 R6, R9, 0x80, R6 ;  /* 0x0000008009067825 */ /* 0x001fc600078e0006 */
[----:B------:R-:W-:-:S05]  /*01d0*/  IADD3 R4, P0, PT, R3, R6, RZ ;  /* 0x0000000603047210 */ /* 0x000fca0007f1e0ff */
[----:B------:R-:W-:-:S08]  /*01e0*/  IMAD.X R7, R7, 0x1, R5, P0 ;  /* 0x0000000107077824 */ /* 0x000fd000000e0605 */
.L_x_35:
[----:B------:R-:W-:Y:S02]  /*01f0*/  VIADD R15, R15, 0x4000 ;  /* 0x000040000f0f7836 */ /* 0x000fe40000000000 */
[----:B------:R-:W-:Y:S01]  /*0200*/  IMAD.MOV.U32 R6, RZ, RZ, R4 ;  /* 0x000000ffff067224 */ /* 0x000fe200078e0004 */
[----:B------:R-:W-:Y:S02]  /*0210*/  IADD3 R4, P1, PT, R4, 0x4000, RZ ;  /* 0x0000400004047810 */ /* 0x000fe40007f3e0ff */
[----:B------:R-:W-:Y:S02]  /*0220*/  ISETP.GE.AND P0, PT, R15, R0, PT ;  /* 0x000000000f00720c */ /* 0x000fe40003f06270 */
[----:B------:R0:W-:Y:S02]  /*0230*/  CCTL.E.PF2 [R6] ;  /* 0x000000000600798f */ /* 0x0001e40000800100 */
[----:B0-----:R-:W-:-:S09]  /*0240*/  IMAD.X R7, RZ, RZ, R7, P1 ;  /* 0x000000ffff077224 */ /* 0x001fd200008e0607 */
[----:B------:R-:W-:Y:S05]  /*0250*/  @!P0 BRA `(.L_x_35) ;  /* 0xfffffffc00e48947 */ /* 0x000fea000383ffff */
.L_x_32:
[----:B------:R-:W-:Y:S05]  /*0260*/  BSYNC.RECONVERGENT B0 ;  /* 0x0000000000007941 */ /* 0x000fea0003800200 */
.L_x_31:
[----:B------:R-:W0:Y:S01]  /*0270*/  LDC.64 R20, c[0x0][0x398] ;  /* 0x0000e600ff147b82 */ /* 0x000e220000000a00 */
[----:B------:R-:W1:Y:S01]  /*0280*/  LDCU.64 UR6, c[0x0][0x3a0] ;  /* 0x00007400ff0677ac */ /* 0x000e620008000a00 */
[----:B------:R-:W-:Y:S02]  /*0290*/  ISETP.GT.AND P0, PT, R2, R13, PT ;  /* 0x0000000d0200720c */ /* 0x000fe40003f04270 */
[C---:B------:R-:W-:Y:S01]  /*02a0*/  SHF.L.U64.HI R4, R3.reuse, 0x2, R5 ;  /* 0x0000000203047819 */ /* 0x040fe20000010205 */
[----:B------:R-:W2:Y:S01]  /*02b0*/  LDCU.64 UR8, c[0x0][0x3b0] ;  /* 0x00007600ff0877ac */ /* 0x000ea20008000a00 */
[----:B------:R-:W3:Y:S01]  /*02c0*/  LDCU.64 UR4, c[0x0][0x358] ;  /* 0x00006b00ff0477ac */ /* 0x000ee20008000a00 */
[C---:B-1----:R-:W-:Y:S02]  /*02d0*/  IADD3 R2, P1, PT, R3.reuse, UR6, RZ ;  /* 0x0000000603027c10 */ /* 0x042fe4000ff3e0ff */
[C---:B0-----:R-:W-:Y:S02]  /*02e0*/  LEA R20, P3, R3.reuse, R20, 0x2 ;  /* 0x0000001403147211 */ /* 0x041fe400078610ff */
[----:B--2---:R-:W-:-:S03]  /*02f0*/  IADD3 R3, P2, PT, R3, UR8, RZ ;  /* 0x0000000803037c10 */ /* 0x004fc6000ff5e0ff */
[----:B------:R-:W-:Y:S01]  /*0300*/  IMAD.X R21, R4, 0x1, R21, P3 ;  /* 0x0000000104157824 */ /* 0x000fe200018e0615 */
[C---:B------:R-:W-:Y:S02]  /*0310*/  IADD3.X R4, PT, PT, R5.reuse, UR7, RZ, P1, !PT ;  /* 0x0000000705047c10 */ /* 0x040fe40008ffe4ff */
[----:B------:R-:W-:Y:S01]  /*0320*/  IADD3.X R5, PT, PT, R5, UR9, RZ, P2, !PT ;  /* 0x0000000905057c10 */ /* 0x000fe200097fe4ff */
[----:B---3--:R-:W-:Y:S06]  /*0330*/  @P0 BRA `(.L_x_36) ;  /* 0x0000000c00ec0947 */ /* 0x008fec0003800000 */
[----:B------:R-:W-:-:S13]  /*0340*/  ISETP.GE.AND P0, PT, R11, 0x1, PT ;  /* 0x000000010b00780c */ /* 0x000fda0003f06270 */
[----:B------:R-:W-:Y:S05]  /*0350*/  @!P0 EXIT ;  /* 0x000000000000894d */ /* 0x000fea0003800000 */
[----:B------:R-:W-:Y:S01]  /*0360*/  ISETP.GE.U32.AND P0, PT, R11, 0x8, PT ;  /* 0x000000080b00780c */ /* 0x000fe20003f06070 */
[----:B------:R-:W-:-:S12]  /*0370*/  IMAD.MOV.U32 R0, RZ, RZ, RZ ;  /* 0x000000ffff007224 */ /* 0x000fd800078e00ff */
[----:B------:R-:W-:Y:S05]  /*0380*/  @!P0 BRA `(.L_x_37) ;  /* 0x0000000400e88947 */ /* 0x000fea0003800000 */
[----:B------:R-:W-:Y:S01]  /*0390*/  IMAD.WIDE.U32 R6, R9, 0x4, R20 ;  /* 0x0000000409067825 */ /* 0x000fe200078e0014 */
[----:B------:R-:W-:Y:S01]  /*03a0*/  IADD3 R8, P0, PT, R20, 0x600, RZ ;  /* 0x0000060014087810 */ /* 0x000fe20007f1e0ff */
[----:B------:R-:W0:Y:S01]  /*03b0*/  LDCU.64 UR6, c[0x0][0x388] ;  /* 0x00007100ff0677ac */ /* 0x000e220008000a00 */
[----:B------:R-:W-:Y:S01]  /*03c0*/  LOP3.LUT R26, R11, 0x7ffffff8, RZ, 0xc0, !PT ;  /* 0x7ffffff80b1a7812 */ /* 0x000fe200078ec0ff */
[----:B------:R-:W-:Y:S02]  /*03d0*/  IMAD.MOV.U32 R10, RZ, RZ, R6 ;  /* 0x000000ffff0a7224 */ /* 0x000fe400078e0006 */
[----:B------:R-:W-:Y:S01]  /*03e0*/  VIADD R27, R9, 0x80 ;  /* 0x00000080091b7836 */ /* 0x000fe20000000000 */
[----:B------:R-:W1:Y:S01]  /*03f0*/  LDCU.64 UR8, c[0x0][0x390] ;  /* 0x00007200ff0877ac */ /* 0x000e620008000a00 */
[----:B------:R-:W-:Y:S02]  /*0400*/  IMAD.MOV.U32 R0, RZ, RZ, R9 ;  /* 0x000000ffff007224 */ /* 0x000fe400078e0009 */
[----:B------:R-:W-:-:S02]  /*0410*/  IMAD.MOV.U32 R6, RZ, RZ, RZ ;  /* 0x000000ffff067224 */ /* 0x000fc400078e00ff */
[----:B------:R-:W-:Y:S02]  /*0420*/  IMAD.X R9, RZ, RZ, R21, P0 ;  /* 0x000000ffff097224 */ /* 0x000fe400000e0615 */
[----:B------:R-:W-:-:S07]  /*0430*/  IMAD.MOV R26, RZ, RZ, -R26 ;  /* 0x000000ffff1a7224 */ /* 0x000fce00078e0a1a */
.L_x_38:
[C---:B------:R-:W-:Y:S02]  /*0440*/  IADD3 R14, P1, PT, R0.reuse, R3, RZ ;  /* 0x00000003000e7210 */ /* 0x040fe40007f3e0ff */
[----:B------:R-:W-:-:S03]  /*0450*/  IADD3 R22, P0, PT, R0, R2, RZ ;  /* 0x0000000200167210 */ /* 0x000fc60007f1e0ff */
[C---:B------:R-:W-:Y:S02]  /*0460*/  IMAD.X R15, R6.reuse, 0x1, R5, P1 ;  /* 0x00000001060f7824 */ /* 0x040fe400008e0605 */
[----:B------:R-:W-:-:S03]  /*0470*/  IMAD.X R23, R6, 0x1, R4, P0 ;  /* 0x0000000106177824 */ /* 0x000fc600000e0604 */
[----:B------:R-:W1:Y:S04]  /*0480*/  LDG.E.S8 R14, desc[UR4][R14.64] ;  /* 0x000000040e0e7981 */ /* 0x000e68000c1e1300 */
[----:B------:R-:W0:Y:S01]  /*0490*/  LDG.E.S8 R22, desc[UR4][R22.64] ;  /* 0x0000000416167981 */ /* 0x000e22000c1e1300 */
[----:B-1----:R-:W-:Y:S02]  /*04a0*/  IADD3 R16, P1, PT, R14, UR8, RZ ;  /* 0x000000080e107c10 */ /* 0x002fe4000ff3e0ff */
[----:B0-----:R-:W-:Y:S02]  /*04b0*/  IADD3 R18, P0, PT, R22, UR6, RZ ;  /* 0x0000000616127c10 */ /* 0x001fe4000ff1e0ff */
        /* <DEDUP_REMOVED lines=72> */
[----:B0-----:R-:W3:Y:S04]  /*0940*/  LDG.E.S8 R23, desc[UR4][R12.64+0x100] ;  /* 0x000100040c177981 */ /* 0x001ee8000c1e1300 */
[----:B------:R-:W4:Y:S01]  /*0950*/  LDG.E.S8 R24, desc[UR4][R14.64+0x100] ;  /* 0x000100040e187981 */ /* 0x000f22000c1e1300 */
[----:B---3--:R-:W-:Y:S02]  /*0960*/  IADD3 R18, P0, PT, R23, UR6, RZ ;  /* 0x0000000617127c10 */ /* 0x008fe4000ff1e0ff */
[----:B----4-:R-:W-:-:S02]  /*0970*/  IADD3 R22, P1, PT, R24, UR8, RZ ;  /* 0x0000000818167c10 */ /* 0x010fc4000ff3e0ff */
[----:B------:R-:W-:Y:S02]  /*0980*/  LEA.HI.X.SX32 R19, R23, UR7, 0x1, P0 ;  /* 0x0000000717137c11 */ /* 0x000fe400080f0eff */
[----:B------:R-:W-:-:S03]  /*0990*/  LEA.HI.X.SX32 R23, R24, UR9, 0x1, P1 ;  /* 0x0000000918177c11 */ /* 0x000fc600088f0eff */
[----:B------:R-:W3:Y:S04]  /*09a0*/  LDG.E.U8 R18, desc[UR4][R18.64] ;  /* 0x0000000412127981 */ /* 0x000ee8000c1e1100 */
[----:B------:R-:W3:Y:S02]  /*09b0*/  LDG.E.U8 R23, desc[UR4][R22.64] ;  /* 0x0000000416177981 */ /* 0x000ee4000c1e1100 */
[----:B---3--:R-:W-:-:S04]  /*09c0*/  ISETP.NE.AND P0, PT, R18, R23, PT ;  /* 0x000000171200720c */ /* 0x008fc80003f05270 */
        /* <DEDUP_REMOVED lines=11> */
[----:B------:R-:W-:Y:S02]  /*0a80*/  IADD3 R10, P1, PT, R10, 0x1000, RZ ;  /* 0x000010000a0a7810 */ /* 0x000fe40007f3e0ff */
[----:B------:R-:W-:Y:S01]  /*0a90*/  IADD3 R0, P2, PT, R0, 0x400, RZ ;  /* 0x0000040000007810 */ /* 0x000fe20007f5e0ff */
[----:B------:R-:W-:Y:S02]  /*0aa0*/  VIADD R27, R27, 0x400 ;  /* 0x000004001b1b7836 */ /* 0x000fe40000000000 */
[----:B------:R-:W-:-:S02]  /*0ab0*/  IMAD.X R7, RZ, RZ, R7, P1 ;  /* 0x000000ffff077224 */ /* 0x000fc400008e0607 */
[----:B------:R-:W-:Y:S01]  /*0ac0*/  IMAD.X R6, RZ, RZ, R6, P2 ;  /* 0x000000ffff067224 */ /* 0x000fe200010e0606 */
[----:B---3--:R-:W-:-:S04]  /*0ad0*/  ISETP.NE.AND P0, PT, R18, R25, PT ;  /* 0x000000191200720c */ /* 0x008fc80003f05270 */
[----:B------:R-:W-:-:S05]  /*0ae0*/  SEL R23, R28, 0xffffffff, !P0 ;  /* 0xffffffff1c177807 */ /* 0x000fca0004000000 */
[----:B------:R2:W-:Y:S01]  /*0af0*/  STG.E desc[UR4][R16.64+0x600], R23 ;  /* 0x0006001710007986 */ /* 0x0005e2000c101904 */
[----:B------:R-:W-:-:S13]  /*0b00*/  ISETP.NE.AND P0, PT, R26, RZ, PT ;  /* 0x000000ff1a00720c */ /* 0x000fda0003f05270 */
[----:B--2---:R-:W-:Y:S05]  /*0b10*/  @P0 BRA `(.L_x_38) ;  /* 0xfffffff800480947 */ /* 0x004fea000383ffff */
[----:B------:R-:W-:-:S07]  /*0b20*/  LOP3.LUT R0, R11, 0x7ffffff8, RZ, 0xc0, !PT ;  /* 0x7ffffff80b007812 */ /* 0x000fce00078ec0ff */
.L_x_37:
[----:B------:R-:W-:-:S04]  /*0b30*/  LOP3.LUT R6, R11, 0x7, RZ, 0xc0, !PT ;  /* 0x000000070b067812 */ /* 0x000fc800078ec0ff */
[----:B------:R-:W-:-:S13]  /*0b40*/  ISETP.NE.AND P0, PT, R6, RZ, PT ;  /* 0x000000ff0600720c */ /* 0x000fda0003f05270 */
[----:B------:R-:W-:Y:S05]  /*0b50*/  @!P0 EXIT ;  /* 0x000000000000894d */ /* 0x000fea0003800000 */
[----:B------:R-:W0:Y:S01]  /*0b60*/  S2R R25, SR_TID.X ;  /* 0x0000000000197919 */ /* 0x000e220000002100 */
[----:B------:R-:W-:Y:S02]  /*0b70*/  ISETP.GE.U32.AND P1, PT, R6, 0x4, PT ;  /* 0x000000040600780c */ /* 0x000fe40003f26070 */
[----:B------:R-:W-:-:S04]  /*0b80*/  LOP3.LUT R24, R11, 0x3, RZ, 0xc0, !PT ;  /* 0x000000030b187812 */ /* 0x000fc800078ec0ff */
[----:B------:R-:W-:-:S07]  /*0b90*/  ISETP.NE.AND P0, PT, R24, RZ, PT ;  /* 0x000000ff1800720c */ /* 0x000fce0003f05270 */
[----:B------:R-:W-:Y:S06]  /*0ba0*/  @!P1 BRA `(.L_x_39) ;  /* 0x0000000000dc9947 */ /* 0x000fec0003800000 */
[----:B0-----:R-:W-:Y:S01]  /*0bb0*/  IMAD R13, R0, 0x80, R25 ;  /* 0x00000080000d7824 */ /* 0x001fe200078e0219 */
[----:B------:R-:W0:Y:S04]  /*0bc0*/  LDCU.64 UR8, c[0x0][0x390] ;  /* 0x00007200ff0877ac */ /* 0x000e280008000a00 */
[----:B------:R-:W-:Y:S01]  /*0bd0*/  SHF.R.S32.HI R9, RZ, 0x1f, R13 ;  /* 0x0000001fff097819 */ /* 0x000fe2000001140d */
[----:B------:R-:W1:Y:S01]  /*0be0*/  LDCU.64 UR6, c[0x0][0x388] ;  /* 0x00007100ff0677ac */ /* 0x000e620008000a00 */
        /* <DEDUP_REMOVED lines=51> */
.L_x_39:
[----:B------:R-:W-:Y:S05]  /*0f20*/  @!P0 EXIT ;  /* 0x000000000000894d */ /* 0x000fea0003800000 */
[----:B------:R-:W-:Y:S02]  /*0f30*/  ISETP.NE.AND P1, PT, R24, 0x1, PT ;  /* 0x000000011800780c */ /* 0x000fe40003f25270 */
[----:B------:R-:W-:-:S04]  /*0f40*/  LOP3.LUT R11, R11, 0x1, RZ, 0xc0, !PT ;  /* 0x000000010b0b7812 */ /* 0x000fc800078ec0ff */
[----:B------:R-:W-:-:S07]  /*0f50*/  ISETP.NE.U32.AND P0, PT, R11, 0x1, PT ;  /* 0x000000010b00780c */ /* 0x000fce0003f05070 */
[----:B------:R-:W-:Y:S06]  /*0f60*/  @!P1 BRA `(.L_x_40) ;  /* 0x0000000000849947 */ /* 0x000fec0003800000 */
[----:B0-----:R-:W-:Y:S01]  /*0f70*/  IMAD R11, R0, 0x80, R25 ;  /* 0x00000080000b7824 */ /* 0x001fe200078e0219 */
[----:B------:R-:W0:Y:S04]  /*0f80*/  LDCU.64 UR6, c[0x0][0x388] ;  /* 0x00007100ff0677ac */ /* 0x000e280008000a00 */
[----:B------:R-:W-:Y:S01]  /*0f90*/  SHF.R.S32.HI R9, RZ, 0x1f, R11 ;  /* 0x0000001fff097819 */ /* 0x000fe2000001140b */
[----:B------:R-:W2:Y:S01]  /*0fa0*/  LDCU.64 UR8, c[0x0][0x390] ;  /* 0x00007200ff0877ac */ /* 0x000ea20008000a00 */
[C---:B------:R-:W-:Y:S02]  /*0fb0*/  IADD3 R6, P1, PT, R11.reuse, R2, RZ ;  /* 0x000000020b067210 */ /* 0x040fe40007f3e0ff */
[----:B------:R-:W-:-:S03]  /*0fc0*/  IADD3 R8, P2, PT, R11, R3, RZ ;  /* 0x000000030b087210 */ /* 0x000fc60007f5e0ff */
[C---:B------:R-:W-:Y:S02]  /*0fd0*/  IMAD.X R7, R9.reuse, 0x1, R4, P1 ;  /* 0x0000000109077824 */ /* 0x040fe400008e0604 */
[----:B------:R-:W-:-:S03]  /*0fe0*/  IMAD.X R9, R9, 0x1, R5, P2 ;  /* 0x0000000109097824 */ /* 0x000fc600010e0605 */
[----:B-1----:R-:W0:Y:S04]  /*0ff0*/  LDG.E.S8 R13, desc[UR4][R6.64] ;  /* 0x00000004060d7981 */ /* 0x002e28000c1e1300 */
        /* <DEDUP_REMOVED lines=24> */
.L_x_40:
[----:B------:R-:W-:Y:S05]  /*1180*/  @P0 EXIT ;  /* 0x000000000000094d */ /* 0x000fea0003800000 */
[----:B0-----:R-:W-:Y:S01]  /*1190*/  IMAD R25, R0, 0x80, R25 ;  /* 0x0000008000197824 */ /* 0x001fe200078e0219 */
[----:B------:R-:W0:Y:S04]  /*11a0*/  LDCU.64 UR8, c[0x0][0x390] ;  /* 0x00007200ff0877ac */ /* 0x000e280008000a00 */
[----:B------:R-:W-:Y:S01]  /*11b0*/  SHF.R.S32.HI R0, RZ, 0x1f, R25 ;  /* 0x0000001fff007819 */ /* 0x000fe20000011419 */
[----:B------:R-:W3:Y:S01]  /*11c0*/  LDCU.64 UR6, c[0x0][0x388] ;  /* 0x00007100ff0677ac */ /* 0x000ee20008000a00 */
        /* <DEDUP_REMOVED lines=18> */
.L_x_36:
[----:B------:R-:W-:-:S13]  /*12f0*/  ISETP.GE.AND P0, PT, R11, 0x1, PT ;  /* 0x000000010b00780c */ /* 0x000fda0003f06270 */
[----:B------:R-:W-:Y:S05]  /*1300*/  @!P0 EXIT ;  /* 0x000000000000894d */ /* 0x000fea0003800000 */
[----:B------:R-:W0:Y:S01]  /*1310*/  S2R R6, SR_TID.X ;  /* 0x0000000000067919 */ /* 0x000e220000002100 */
[C---:B------:R-:W-:Y:S01]  /*1320*/  ISETP.GE.U32.AND P0, PT, R11.reuse, 0x8, PT ;  /* 0x000000080b00780c */ /* 0x040fe20003f06070 */
[----:B------:R-:W-:Y:S01]  /*1330*/  IMAD.MOV.U32 R9, RZ, RZ, RZ ;  /* 0x000000ffff097224 */ /* 0x000fe200078e00ff */
[----:B------:R-:W-:-:S11]  /*1340*/  LOP3.LUT R7, R11, 0x7, RZ, 0xc0, !PT ;  /* 0x000000070b077812 */ /* 0x000fd600078ec0ff */
[----:B------:R-:W-:Y:S05]  /*1350*/  @!P0 BRA `(.L_x_41) ;  /* 0x00000008004c8947 */ /* 0x000fea0003800000 */
[----:B------:R-:W-:Y:S01]  /*1360*/  LOP3.LUT R9, R11, 0x7ffffff8, RZ, 0xc0, !PT ;  /* 0x7ffffff80b097812 */ /* 0x000fe200078ec0ff */
[----:B------:R-:W-:Y:S01]  /*1370*/  IMAD.MOV.U32 R8, RZ, RZ, RZ ;  /* 0x000000ffff087224 */ /* 0x000fe200078e00ff */
[----:B------:R-:W1:Y:S01]  /*1380*/  LDCU.64 UR6, c[0x0][0x388] ;  /* 0x00007100ff0677ac */ /* 0x000e620008000a00 */
[----:B------:R-:W2:Y:S05]  /*1390*/  LDCU.64 UR8, c[0x0][0x390] ;  /* 0x00007200ff0877ac */ /* 0x000eaa0008000a00 */
.L_x_44:
[----:B0-----:R-:W-:Y:S01]  /*13a0*/  IMAD R11, R8, 0x80, R6 ;  /* 0x00000080080b7824 */ /* 0x001fe200078e0206 */
        /* <DEDUP_REMOVED lines=11> */
[----:B------:R-:W2:Y:S04]  /*1460*/  LDG.E.S8 R18, desc[UR4][R18.64] ;  /* 0x0000000412127981 */ /* 0x000ea8000c1e1300 */
[----:B------:R-:W1:Y:S01]  /*1470*/  LDG.E.S8 R24, desc[UR4][R24.64] ;  /* 0x0000000418187981 */ /* 0x000e62000c1e1300 */
[----:B--2---:R-:W-:Y:S02]  /*1480*/  IADD3 R16, P3, PT, R18, UR8, RZ ;  /* 0x0000000812107c10 */ /* 0x004fe4000ff7e0ff */
[----:B-1----:R-:W-:Y:S02]  /*1490*/  IADD3 R12, P2, PT, R24, UR6, RZ ;  /* 0x00000006180c7c10 */ /* 0x002fe4000ff5e0ff */
        /* <DEDUP_REMOVED lines=9> */
.L_x_43:
[----:B-12---:R-:W-:Y:S05]  /*1530*/  BSYNC.RECONVERGENT B0 ;  /* 0x0000000000007941 */ /* 0x006fea0003800200 */
.L_x_42:
[----:B------:R-:W-:Y:S01]  /*1540*/  IADD3 R12, P2, PT, R23, R3, RZ ;  /* 0x00000003170c7210 */ /* 0x000fe20007f5e0ff */
[C---:B------:R-:W-:Y:S01]  /*1550*/  IMAD.X R15, R10.reuse, 0x1, R4, P1 ;  /* 0x000000010a0f7824 */ /* 0x040fe200008e0604 */
[----:B------:R-:W1:Y:S03]  /*1560*/  @!P0 LDC.64 R18, c[0x0][0x390] ;  /* 0x0000e400ff128b82 */ /* 0x000e660000000a00 */
[----:B------:R-:W-:Y:S02]  /*1570*/  IMAD.X R13, R10, 0x1, R5, P2 ;  /* 0x000000010a0d7824 */ /* 0x000fe400010e0605 */
[----:B------:R-:W2:Y:S03]  /*1580*/  @!P0 LDG.E.S8 R10, desc[UR4][R14.64] ;  /* 0x000000040e0a8981 */ /* 0x000ea6000c1e1300 */
[----:B------:R-:W2:Y:S01]  /*1590*/  @!P0 LDC.64 R16, c[0x0][0x388] ;  /* 0x0000e200ff108b82 */ /* 0x000ea20000000a00 */
[----:B------:R-:W1:Y:S01]  /*15a0*/  @!P0 LDG.E.S8 R22, desc[UR4][R12.64] ;  /* 0x000000040c168981 */ /* 0x000e62000c1e1300 */
[----:B--2---:R-:W-:-:S02]  /*15b0*/  @!P0 IADD3 R16, P1, PT, R10, R16, RZ ;  /* 0x000000100a108210 */ /* 0x004fc40007f3e0ff */
[----:B-1----:R-:W-:Y:S02]  /*15c0*/  @!P0 IADD3 R18, P2, PT, R22, R18, RZ ;  /* 0x0000001216128210 */ /* 0x002fe40007f5e0ff */
[----:B------:R-:W-:Y:S02]  /*15d0*/  @!P0 LEA.HI.X.SX32 R17, R10, R17, 0x1, P1 ;  /* 0x000000110a118211 */ /* 0x000fe400008f0eff */
[----:B------:R-:W-:-:S03]  /*15e0*/  @!P0 LEA.HI.X.SX32 R19, R22, R19, 0x1, P2 ;  /* 0x0000001316138211 */ /* 0x000fc600010f0eff */
[----:B------:R-:W2:Y:S04]  /*15f0*/  @!P0 LDG.E.U8 R16, desc[UR4][R16.64] ;  /* 0x0000000410108981 */ /* 0x000ea8000c1e1100 */
[----:B------:R-:W2:Y:S01]  /*1600*/  @!P0 LDG.E.U8 R19, desc[UR4][R18.64] ;  /* 0x0000000412138981 */ /* 0x000ea2000c1e1100 */
[----:B0-----:R-:W-:Y:S02]  /*1610*/  VIADD R25, R11, 0x100 ;  /* 0x000001000b197836 */ /* 0x001fe40000000000 */
[----:B------:R-:W-:Y:S02]  /*1620*/  @!P0 IMAD.MOV.U32 R29, RZ, RZ, 0x2 ;  /* 0x00000002ff1d8424 */ /* 0x000fe400078e00ff */
[----:B------:R-:W-:Y:S01]  /*1630*/  IMAD.WIDE R22, R23, 0x4, R20 ;  /* 0x0000000417167825 */ /* 0x000fe200078e0214 */
[----:B------:R-:W-:-:S02]  /*1640*/  ISETP.GE.AND P1, PT, R25, R0, PT ;  /* 0x000000001900720c */ /* 0x000fc40003f26270 */
[----:B--2---:R-:W-:-:S11]  /*1650*/  @!P0 ISETP.NE.AND P2, PT, R16, R19, PT ;  /* 0x000000131000820c */ /* 0x004fd60003f45270 */
[----:B------:R-:W0:Y:S01]  /*1660*/  @!P1 LDC.64 R18, c[0x0][0x390] ;  /* 0x0000e400ff129b82 */ /* 0x000e220000000a00 */
[----:B------:R-:W-:-:S05]  /*1670*/  @!P0 SEL R29, R29, 0xffffffff, !P2 ;  /* 0xffffffff1d1d8807 */ /* 0x000fca0005000000 */
[----:B------:R1:W-:Y:S02]  /*1680*/  @!P0 STG.E desc[UR4][R22.64], R29 ;  /* 0x0000001d16008986 */ /* 0x0003e4000c101904 */
[----:B------:R-:W2:Y:S02]  /*1690*/  @!P1 LDC.64 R16, c[0x0][0x388] ;  /* 0x0000e200ff109b82 */ /* 0x000ea40000000a00 */
[----:B------:R-:W0:Y:S04]  /*16a0*/  @!P1 LDG.E.S8 R25, desc[UR4][R12.64+0x80] ;  /* 0x000080040c199981 */ /* 0x000e28000c1e1300 */
[----:B------:R-:W2:Y:S01]  /*16b0*/  @!P1 LDG.E.S8 R10, desc[UR4][R14.64+0x80] ;  /* 0x000080040e0a9981 */ /* 0x000ea2000c1e1300 */
[----:B0-----:R-:W-:Y:S02]  /*16c0*/  @!P1 IADD3 R24, P2, PT, R25, R18, RZ ;  /* 0x0000001219189210 */ /* 0x001fe40007f5e0ff */
[----:B--2---:R-:W-:-:S02]  /*16d0*/  @!P1 IADD3 R26, P0, PT, R10, R16, RZ ;  /* 0x000000100a1a9210 */ /* 0x004fc40007f1e0ff */
[----:B------:R-:W-:Y:S02]  /*16e0*/  @!P1 LEA.HI.X.SX32 R25, R25, R19, 0x1, P2 ;  /* 0x0000001319199211 */ /* 0x000fe400010f0eff */
[----:B------:R-:W-:-:S04]  /*16f0*/  @!P1 LEA.HI.X.SX32 R27, R10, R17, 0x1, P0 ;  /* 0x000000110a1b9211 */ /* 0x000fc800000f0eff */
[----:B------:R-:W2:Y:S04]  /*1700*/  @!P1 LDG.E.U8 R25, desc[UR4][R24.64] ;  /* 0x0000000418199981 */ /* 0x000ea8000c1e1100 */
[----:B------:R-:W2:Y:S01]  /*1710*/  @!P1 LDG.E.U8 R26, desc[UR4][R26.64] ;  /* 0x000000041a1a9981 */ /* 0x000ea2000c1e1100 */
[----:B------:R-:W-:Y:S02]  /*1720*/  VIADD R17, R11, 0x180 ;  /* 0x000001800b117836 */ /* 0x000fe40000000000 */
[----:B-1----:R-:W-:-:S03]  /*1730*/  @!P1 IMAD.MOV.U32 R29, RZ, RZ, 0x2 ;  /* 0x00000002ff1d9424 */ /* 0x002fc600078e00ff */
[----:B------:R-:W-:-:S13]  /*1740*/  ISETP.GE.AND P0, PT, R17, R0, PT ;  /* 0x000000001100720c */ /* 0x000fda0003f06270 */
[----:B------:R-:W0:Y:S08]  /*1750*/  @!P0 LDC.64 R18, c[0x0][0x390] ;  /* 0x0000e400ff128b82 */ /* 0x000e300000000a00 */
[----:B------:R-:W1:Y:S01]  /*1760*/  @!P0 LDC.64 R16, c[0x0][0x388] ;  /* 0x0000e200ff108b82 */ /* 0x000e620000000a00 */
        /* <DEDUP_REMOVED lines=12> */
[----:B--2---:R-:W-:-:S03]  /*1830*/  @!P0 IMAD.MOV.U32 R29, RZ, RZ, 0x2 ;  /* 0x00000002ff1d8424 */ /* 0x004fc600078e00ff */
[----:B------:R-:W-:-:S13]  /*1840*/  ISETP.GE.AND P1, PT, R17, R0, PT ;  /* 0x000000001100720c */ /* 0x000fda0003f26270 */
[----:B------:R-:W0:Y:S08]  /*1850*/  @!P1 LDC.64 R18, c[0x0][0x390] ;  /* 0x0000e400ff129b82 */ /* 0x000e300000000a00 */
[----:B------:R-:W1:Y:S01]  /*1860*/  @!P1 LDC.64 R16, c[0x0][0x388] ;  /* 0x0000e200ff109b82 */ /* 0x000e620000000a00 */
        /* <DEDUP_REMOVED lines=41> */
[----:B------:R-:W2:Y:S04]  /*1b00*/  @!P1 LDG.E.U8 R19, desc[UR4][R18.64] ;  /* 0x0000000412139981 */ /* 0x000ea8000c1e1100 */
[----:B------:R-:W2:Y:S01]  /*1b10*/  @!P1 LDG.E.U8 R16, desc[UR4][R16.64] ;  /* 0x0000000410109981 */ /* 0x000ea2000c1e1100 */
[----:B------:R-:W-:Y:S02]  /*1b20*/  VIADD R11, R11, 0x380 ;  /* 0x000003800b0b7836 */ /* 0x000fe40000000000 */
[----:B------:R-:W-:-:S03]  /*1b30*/  @!P1 IMAD.MOV.U32 R25, RZ, RZ, 0x2 ;  /* 0x00000002ff199424 */ /* 0x000fc600078e00ff */
[----:B------:R-:W-:-:S13]  /*1b40*/  ISETP.GE.AND P0, PT, R11, R0, PT ;  /* 0x000000000b00720c */ /* 0x000fda0003f06270 */
[----:B------:R-:W0:Y:S01]  /*1b50*/  @!P0 LDC.64 R10, c[0x0][0x388] ;  /* 0x0000e200ff0a8b82 */ /* 0x000e220000000a00 */
[----:B--2---:R-:W-:-:S07]  /*1b60*/  @!P1 ISETP.NE.AND P2, PT, R16, R19, PT ;  /* 0x000000131000920c */ /* 0x004fce0003f45270 */
[----:B------:R-:W1:Y:S01]  /*1b70*/  @!P0 LDC.64 R16, c[0x0][0x390] ;  /* 0x0000e400ff108b82 */ /* 0x000e620000000a00 */
        /* <DEDUP_REMOVED lines=8> */
[----:B------:R-:W2:Y:S04]  /*1c00*/  @!P0 LDG.E.U8 R17, desc[UR4][R16.64] ;  /* 0x0000000410118981 */ /* 0x000ea8000c1e1100 */
[----:B------:R-:W2:Y:S01]  /*1c10*/  @!P0 LDG.E.U8 R10, desc[UR4][R10.64] ;  /* 0x000000040a0a8981 */ /* 0x000ea2000c1e1100 */
[----:B------:R-:W-:Y:S02]  /*1c20*/  @!P0 IMAD.MOV.U32 R18, RZ, RZ, 0x2 ;  /* 0x00000002ff128424 */ /* 0x000fe400078e00ff */
[----:B------:R-:W-:Y:S01]  /*1c30*/  VIADD R8, R8, 0x8 ;  /* 0x0000000808087836 */ /* 0x000fe20000000000 */
[----:B--2---:R-:W-:-:S04]  /*1c40*/  @!P0 ISETP.NE.AND P1, PT, R10, R17, PT ;  /* 0x000000110a00820c */ /* 0x004fc80003f25270 */
[----:B------:R-:W-:-:S05]  /*1c50*/  @!P0 SEL R13, R18, 0xffffffff, !P1 ;  /* 0xffffffff120d8807 */ /* 0x000fca0004800000 */
[----:B------:R3:W-:Y:S01]  /*1c60*/  @!P0 STG.E desc[UR4][R22.64+0xc00], R13 ;  /* 0x000c000d16008986 */ /* 0x0007e2000c101904 */
[----:B------:R-:W-:-:S13]  /*1c70*/  ISETP.NE.AND P0, PT, R8, R9, PT ;  /* 0x000000090800720c */ /* 0x000fda0003f05270 */
[----:B---3--:R-:W-:Y:S05]  /*1c80*/  @P0 BRA `(.L_x_44) ;  /* 0xfffffff400c40947 */ /* 0x008fea000383ffff */
.L_x_41:
[----:B------:R-:W-:-:S13]  /*1c90*/  ISETP.NE.AND P0, PT, R7, RZ, PT ;  /* 0x000000ff0700720c */ /* 0x000fda0003f05270 */
[----:B------:R-:W-:Y:S05]  /*1ca0*/  @!P0 EXIT ;  /* 0x000000000000894d */ /* 0x000fea0003800000 */
[----:B------:R-:W1:Y:S01]  /*1cb0*/  LDC R8, c[0x0][0x384] ;  /* 0x0000e100ff087b82 */ /* 0x000e620000000800 */
[----:B------:R-:W-:Y:S02]  /*1cc0*/  ISETP.GE.U32.AND P0, PT, R7, 0x4, PT ;  /* 0x000000040700780c */ /* 0x000fe40003f06070 */
[----:B-1----:R-:W-:-:S11]  /*1cd0*/  LOP3.LUT R7, R8, 0x3, RZ, 0xc0, !PT ;  /* 0x0000000308077812 */ /* 0x002fd600078ec0ff */
[----:B------:R-:W-:Y:S05]  /*1ce0*/  @!P0 BRA `(.L_x_45) ;  /* 0x0000000400948947 */ /* 0x000fea0003800000 */
[----:B0-----:R-:W-:Y:S01]  /*1cf0*/  IMAD R27, R9, 0x80, R6 ;  /* 0x00000080091b7824 */ /* 0x001fe200078e0206 */
        /* <DEDUP_REMOVED lines=10> */
[----:B------:R-:W0:Y:S01]  /*1da0*/  LDCU.64 UR8, c[0x0][0x390] ;  /* 0x00007200ff0877ac */ /* 0x000e220008000a00 */
[C---:B------:R-:W-:Y:S02]  /*1db0*/  IADD3 R18, P4, PT, R27.reuse, R3, RZ ;  /* 0x000000031b127210 */ /* 0x040fe40007f9e0ff */
[----:B------:R-:W-:Y:S01]  /*1dc0*/  IADD3 R22, P3, PT, R27, R2, RZ ;  /* 0x000000021b167210 */ /* 0x000fe20007f7e0ff */
[----:B------:R-:W1:Y:S02]  /*1dd0*/  LDCU.64 UR6, c[0x0][0x388] ;  /* 0x00007100ff0677ac */ /* 0x000e640008000a00 */
[C---:B------:R-:W-:Y:S02]  /*1de0*/  IMAD.X R19, R10.reuse, 0x1, R5, P4 ;  /* 0x000000010a137824 */ /* 0x040fe400020e0605 */
[----:B------:R-:W-:-:S03]  /*1df0*/  IMAD.X R23, R10, 0x1, R4, P3 ;  /* 0x000000010a177824 */ /* 0x000fc600018e0604 */
[----:B------:R-:W0:Y:S04]  /*1e00*/  LDG.E.S8 R18, desc[UR4][R18.64] ;  /* 0x0000000412127981 */ /* 0x000e28000c1e1300 */
[----:B------:R-:W1:Y:S01]  /*1e10*/  LDG.E.S8 R22, desc[UR4][R22.64] ;  /* 0x0000000416167981 */ /* 0x000e62000c1e1300 */
[----:B0-----:R-:W-:Y:S02]  /*1e20*/  IADD3 R16, P4, PT, R18, UR8, RZ ;  /* 0x0000000812107c10 */ /* 0x001fe4000ff9e0ff */
[----:B-1----:R-:W-:Y:S02]  /*1e30*/  IADD3 R14, P3, PT, R22, UR6, RZ ;  /* 0x00000006160e7c10 */ /* 0x002fe4000ff7e0ff */
        /* <DEDUP_REMOVED lines=9> */
.L_x_47:
[----:B------:R-:W-:Y:S05]  /*1ed0*/  BSYNC.RECONVERGENT B0 ;  /* 0x0000000000007941 */ /* 0x000fea0003800200 */
.L_x_46:
[----:B------:R-:W-:Y:S04]  /*1ee0*/  BSSY.RECONVERGENT B0, `(.L_x_48) ;  /* 0x0000016000007945 */ /* 0x000fe80003800200 */
[----:B------:R-:W-:Y:S05]  /*1ef0*/  @P2 BRA `(.L_x_49) ;  /* 0x0000000000502947 */ /* 0x000fea0003800000 */
[----:B------:R-:W-:Y:S01]  /*1f00*/  SHF.R.S32.HI R10, RZ, 0x1f, R11 ;  /* 0x0000001fff0a7819 */ /* 0x000fe2000001140b */
[----:B------:R-:W1:Y:S01]  /*1f10*/  LDCU.64 UR8, c[0x0][0x390] ;  /* 0x00007200ff0877ac */ /* 0x000e620008000a00 */
[C---:B------:R-:W-:Y:S02]  /*1f20*/  IADD3 R16, P3, PT, R11.reuse, R3, RZ ;  /* 0x000000030b107210 */ /* 0x040fe40007f7e0ff */
[----:B------:R-:W-:Y:S01]  /*1f30*/  IADD3 R14, P2, PT, R11, R2, RZ ;  /* 0x000000020b0e7210 */ /* 0x000fe20007f5e0ff */
[----:B------:R-:W0:Y:S02]  /*1f40*/  LDCU.64 UR6, c[0x0][0x388] ;  /* 0x00007100ff0677ac */ /* 0x000e240008000a00 */
        /* <DEDUP_REMOVED lines=15> */
.L_x_49:
[----:B------:R-:W-:Y:S05]  /*2040*/  BSYNC.RECONVERGENT B0 ;  /* 0x0000000000007941 */ /* 0x000fea0003800200 */
.L_x_48:
[----:B------:R-:W-:Y:S04]  /*2050*/  BSSY.RECONVERGENT B0, `(.L_x_50) ;  /* 0x0000016000007945 */ /* 0x000fe80003800200 */
[----:B------:R-:W-:Y:S05]  /*2060*/  @P0 BRA `(.L_x_51) ;  /* 0x0000000000500947 */ /* 0x000fea0003800000 */
[----:B-1----:R-:W-:Y:S01]  /*2070*/  SHF.R.S32.HI R11, RZ, 0x1f, R13 ;  /* 0x0000001fff0b7819 */ /* 0x002fe2000001140d */
[----:B------:R-:W1:Y:S01]  /*2080*/  LDCU.64 UR8, c[0x0][0x390] ;  /* 0x00007200ff0877ac */ /* 0x000e620008000a00 */
[C---:B0-----:R-:W-:Y:S02]  /*2090*/  IADD3 R18, P0, PT, R13.reuse, R2, RZ ;  /* 0x000000020d127210 */ /* 0x041fe40007f1e0ff */
[----:B------:R-:W-:Y:S01]  /*20a0*/  IADD3 R10, P2, PT, R13, R3, RZ ;  /* 0x000000030d0a7210 */ /* 0x000fe20007f5e0ff */
[----:B------:R-:W0:Y:S02]  /*20b0*/  LDCU.64 UR6, c[0x0][0x388] ;  /* 0x00007100ff0677ac */ /* 0x000e240008000a00 */
[C---:B------:R-:W-:Y:S02]  /*20c0*/  IMAD.X R19, R11.reuse, 0x1, R4, P0 ;  /* 0x000000010b137824 */ /* 0x040fe400000e0604 */
[----:B------:R-:W-:-:S03]  /*20d0*/  IMAD.X R11, R11, 0x1, R5, P2 ;  /* 0x000000010b0b7824 */ /* 0x000fc600010e0605 */
[----:B------:R-:W0:Y:S04]  /*20e0*/  LDG.E.S8 R18, desc[UR4][R18.64] ;  /* 0x0000000412127981 */ /* 0x000e28000c1e1300 */
[----:B------:R-:W1:Y:S01]  /*20f0*/  LDG.E.S8 R10, desc[UR4][R10.64] ;  /* 0x000000040a0a7981 */ /* 0x000e62000c1e1300 */
[----:B0-----:R-:W-:Y:S02]  /*2100*/  IADD3 R14, P0, PT, R18, UR6, RZ ;  /* 0x00000006120e7c10 */ /* 0x001fe4000ff1e0ff */
[----:B-1----:R-:W-:Y:S02]  /*2110*/  IADD3 R16, P2, PT, R10, UR8, RZ ;  /* 0x000000080a107c10 */ /* 0x002fe4000ff5e0ff */
        /* <DEDUP_REMOVED lines=9> */
.L_x_51:
[----:B------:R-:W-:Y:S05]  /*21b0*/  BSYNC.RECONVERGENT B0 ;  /* 0x0000000000007941 */ /* 0x000fea0003800200 */
.L_x_50:
[----:B------:R-:W-:Y:S04]  /*21c0*/  BSSY.RECONVERGENT B0, `(.L_x_52) ;  /* 0x0000016000007945 */ /* 0x000fe80003800200 */
[----:B------:R-:W-:Y:S05]  /*21d0*/  @P1 BRA `(.L_x_53) ;  /* 0x0000000000501947 */ /* 0x000fea0003800000 */
[----:B-12---:R-:W-:Y:S01]  /*21e0*/  SHF.R.S32.HI R10, RZ, 0x1f, R25 ;  /* 0x0000001fff0a7819 */ /* 0x006fe20000011419 */
[----:B------:R-:W1:Y:S01]  /*21f0*/  LDCU.64 UR8, c[0x0][0x390] ;  /* 0x00007200ff0877ac */ /* 0x000e620008000a00 */
[C---:B------:R-:W-:Y:S02]  /*2200*/  IADD3 R14, P1, PT, R25.reuse, R3, RZ ;  /* 0x00000003190e7210 */ /* 0x040fe40007f3e0ff */
[----:B------:R-:W-:Y:S01]  /*2210*/  IADD3 R16, P0, PT, R25, R2, RZ ;  /* 0x0000000219107210 */ /* 0x000fe20007f1e0ff */
[----:B------:R-:W2:Y:S02]  /*2220*/  LDCU.64 UR6, c[0x0][0x388] ;  /* 0x00007100ff0677ac */ /* 0x000ea40008000a00 */
[C---:B------:R-:W-:Y:S02]  /*2230*/  IMAD.X R15, R10.reuse, 0x1, R5, P1 ;  /* 0x000000010a0f7824 */ /* 0x040fe400008e0605 */
[----:B------:R-:W-:-:S03]  /*2240*/  IMAD.X R17, R10, 0x1, R4, P0 ;  /* 0x000000010a117824 */ /* 0x000fc600000e0604 */
[----:B------:R-:W1:Y:S04]  /*2250*/  LDG.E.S8 R14, desc[UR4][R14.64] ;  /* 0x000000040e0e7981 */ /* 0x000e68000c1e1300 */
[----:B------:R-:W2:Y:S01]  /*2260*/  LDG.E.S8 R16, desc[UR4][R16.64] ;  /* 0x0000000410107981 */ /* 0x000ea2000c1e1300 */
[----:B-1----:R-:W-:Y:S02]  /*2270*/  IADD3 R12, P1, PT, R14, UR8, RZ ;  /* 0x000000080e0c7c10 */ /* 0x002fe4000ff3e0ff */
[----:B--2---:R-:W-:Y:S02]  /*2280*/  IADD3 R10, P0, PT, R16, UR6, RZ ;  /* 0x00000006100a7c10 */ /* 0x004fe4000ff1e0ff */
[----:B------:R-:W-:Y:S02]  /*2290*/  LEA.HI.X.SX32 R13, R14, UR9, 0x1, P1 ;  /* 0x000000090e0d7c11 */ /* 0x000fe400088f0eff */
[----:B------:R-:W-:-:S04]  /*22a0*/  LEA.HI.X.SX32 R11, R16, UR7, 0x1, P0 ;  /* 0x00000007100b7c11 */ /* 0x000fc800080f0eff */
[----:B------:R-:W2:Y:S04]  /*22b0*/  LDG.E.U8 R13, desc[UR4][R12.64] ;  /* 0x000000040c0d7981 */ /* 0x000ea8000c1e1100 */
[----:B------:R-:W2:Y:S01]  /*22c0*/  LDG.E.U8 R10, desc[UR4][R10.64] ;  /* 0x000000040a0a7981 */ /* 0x000ea2000c1e1100 */
[----:B0-----:R-:W-:Y:S02]  /*22d0*/  IMAD.MOV.U32 R18, RZ, RZ, 0x2 ;  /* 0x00000002ff127424 */ /* 0x001fe400078e00ff */
[----:B------:R-:W-:Y:S01]  /*22e0*/  IMAD.WIDE R14, R25, 0x4, R20 ;  /* 0x00000004190e7825 */ /* 0x000fe200078e0214 */
[----:B--2---:R-:W-:-:S04]  /*22f0*/  ISETP.NE.AND P0, PT, R10, R13, PT ;  /* 0x0000000d0a00720c */ /* 0x004fc80003f05270 */
[----:B------:R-:W-:-:S05]  /*2300*/  SEL R17, R18, 0xffffffff, !P0 ;  /* 0xffffffff12117807 */ /* 0x000fca0004000000 */
[----:B------:R3:W-:Y:S04]  /*2310*/  STG.E desc[UR4][R14.64], R17 ;  /* 0x000000110e007986 */ /* 0x0007e8000c101904 */
.L_x_53:
[----:B------:R-:W-:Y:S05]  /*2320*/  BSYNC.RECONVERGENT B0 ;  /* 0x0000000000007941 */ /* 0x000fea0003800200 */
.L_x_52:
[----:B------:R-:W-:-:S07]  /*2330*/  VIADD R9, R9, 0x4 ;  /* 0x0000000409097836 */ /* 0x000fce0000000000 */
.L_x_45:
[----:B------:R-:W-:-:S13]  /*2340*/  ISETP.NE.AND P0, PT, R7, RZ, PT ;  /* 0x000000ff0700720c */ /* 0x000fda0003f05270 */
[----:B------:R-:W-:Y:S05]  /*2350*/  @!P0 EXIT ;  /* 0x000000000000894d */ /* 0x000fea0003800000 */
[----:B------:R-:W-:-:S13]  /*2360*/  ISETP.NE.AND P0, PT, R7, 0x1, PT ;  /* 0x000000010700780c */ /* 0x000fda0003f05270 */
[----:B------:R-:W-:Y:S05]  /*2370*/  @!P0 BRA `(.L_x_54) ;  /* 0x0000000000cc8947 */ /* 0x000fea0003800000 */
[----:B0-----:R-:W-:Y:S01]  /*2380*/  IMAD R19, R9, 0x80, R6 ;  /* 0x0000008009137824 */ /* 0x001fe200078e0206 */
[----:B------:R-:W-:Y:S03]  /*2390*/  BSSY.RECONVERGENT B0, `(.L_x_55) ;  /* 0x0000019000007945 */ /* 0x000fe60003800200 */
[C---:B------:R-:W-:Y:S01]  /*23a0*/  VIADD R7, R19.reuse, 0x80 ;  /* 0x0000008013077836 */ /* 0x040fe20000000000 */
[----:B------:R-:W-:-:S04]  /*23b0*/  ISETP.GE.AND P1, PT, R19, R0, PT ;  /* 0x000000001300720c */ /* 0x000fc80003f26270 */
[----:B------:R-:W-:-:S09]  /*23c0*/  ISETP.GE.AND P0, PT, R7, R0, PT ;  /* 0x000000000700720c */ /* 0x000fd20003f06270 */
[----:B------:R-:W-:Y:S05]  /*23d0*/  @P1 BRA `(.L_x_56) ;  /* 0x0000000000501947 */ /* 0x000fea0003800000 */
[----:B-12---:R-:W-:Y:S01]  /*23e0*/  SHF.R.S32.HI R10, RZ, 0x1f, R19 ;  /* 0x0000001fff0a7819 */ /* 0x006fe20000011413 */
[----:B------:R-:W0:Y:S01]  /*23f0*/  LDCU.64 UR8, c[0x0][0x390] ;  /* 0x00007200ff0877ac */ /* 0x000e220008000a00 */
[C---:B------:R-:W-:Y:S02]  /*2400*/  IADD3 R12, P2, PT, R19.reuse, R3, RZ ;  /* 0x00000003130c7210 */ /* 0x040fe40007f5e0ff */
[----:B------:R-:W-:Y:S01]  /*2410*/  IADD3 R16, P1, PT, R19, R2, RZ ;  /* 0x0000000213107210 */ /* 0x000fe20007f3e0ff */
[----:B------:R-:W1:Y:S02]  /*2420*/  LDCU.64 UR6, c[0x0][0x388] ;  /* 0x00007100ff0677ac */ /* 0x000e640008000a00 */
[C---:B------:R-:W-:Y:S02]  /*2430*/  IMAD.X R13, R10.reuse, 0x1, R5, P2 ;  /* 0x000000010a0d7824 */ /* 0x040fe400010e0605 */
[----:B---3--:R-:W-:-:S03]  /*2440*/  IMAD.X R17, R10, 0x1, R4, P1 ;  /* 0x000000010a117824 */ /* 0x008fc600008e0604 */
        /* <DEDUP_REMOVED lines=13> */
.L_x_56:
[----:B------:R-:W-:Y:S05]  /*2520*/  BSYNC.RECONVERGENT B0 ;  /* 0x0000000000007941 */ /* 0x000fea0003800200 */
.L_x_55:
[----:B------:R-:W-:Y:S04]  /*2530*/  BSSY.RECONVERGENT B0, `(.L_x_57) ;  /* 0x0000016000007945 */ /* 0x000fe80003800200 */
[----:B------:R-:W-:Y:S05]  /*2540*/  @P0 BRA `(.L_x_58) ;  /* 0x0000000000500947 */ /* 0x000fea0003800000 */
[----:B-12---:R-:W-:Y:S01]  /*2550*/  SHF.R.S32.HI R10, RZ, 0x1f, R7 ;  /* 0x0000001fff0a7819 */ /* 0x006fe20000011407 */
[----:B------:R-:W1:Y:S01]  /*2560*/  LDCU.64 UR8, c[0x0][0x390] ;  /* 0x00007200ff0877ac */ /* 0x000e620008000a00 */
[C---:B---3--:R-:W-:Y:S02]  /*2570*/  IADD3 R14, P1, PT, R7.reuse, R3, RZ ;  /* 0x00000003070e7210 */ /* 0x048fe40007f3e0ff */
[----:B0-----:R-:W-:Y:S01]  /*2580*/  IADD3 R12, P0, PT, R7, R2, RZ ;  /* 0x00000002070c7210 */ /* 0x001fe20007f1e0ff */
        /* <DEDUP_REMOVED lines=16> */
.L_x_58:
[----:B------:R-:W-:Y:S05]  /*2690*/  BSYNC.RECONVERGENT B0 ;  /* 0x0000000000007941 */ /* 0x000fea0003800200 */
.L_x_57:
[----:B------:R-:W-:-:S07]  /*26a0*/  VIADD R9, R9, 0x2 ;  /* 0x0000000209097836 */ /* 0x000fce0000000000 */
.L_x_54:
[----:B------:R-:W-:-:S04]  /*26b0*/  LOP3.LUT R8, R8, 0x1, RZ, 0xc0, !PT ;  /* 0x0000000108087812 */ /* 0x000fc800078ec0ff */
[----:B------:R-:W-:-:S13]  /*26c0*/  ISETP.NE.U32.AND P0, PT, R8, 0x1, PT ;  /* 0x000000010800780c */ /* 0x000fda0003f05070 */
[----:B------:R-:W-:Y:S05]  /*26d0*/  @P0 EXIT ;  /* 0x000000000000094d */ /* 0x000fea0003800000 */
[----:B012---:R-:W-:-:S05]  /*26e0*/  IMAD R11, R9, 0x80, R6 ;  /* 0x00000080090b7824 */ /* 0x007fca00078e0206 */
[----:B------:R-:W-:-:S13]  /*26f0*/  ISETP.GE.AND P0, PT, R11, R0, PT ;  /* 0x000000000b00720c */ /* 0x000fda0003f06270 */
[----:B------:R-:W-:Y:S05]  /*2700*/  @P0 EXIT ;  /* 0x000000000000094d */ /* 0x000fea0003800000 */
[----:B------:R-:W-:Y:S01]  /*2710*/  SHF.R.S32.HI R0, RZ, 0x1f, R11 ;  /* 0x0000001fff007819 */ /* 0x000fe2000001140b */
[----:B------:R-:W0:Y:S01]  /*2720*/  LDCU.64 UR8, c[0x0][0x390] ;  /* 0x00007200ff0877ac */ /* 0x000e220008000a00 */
[C---:B------:R-:W-:Y:S02]  /*2730*/  IADD3 R6, P1, PT, R11.reuse, R3, RZ ;  /* 0x000000030b067210 */ /* 0x040fe40007f3e0ff */
[----:B------:R-:W-:Y:S01]  /*2740*/  IADD3 R2, P0, PT, R11, R2, RZ ;  /* 0x000000020b027210 */ /* 0x000fe20007f1e0ff */
[----:B------:R-:W1:Y:S02]  /*2750*/  LDCU.64 UR6, c[0x0][0x388] ;  /* 0x00007100ff0677ac */ /* 0x000e640008000a00 */
[C---:B----4-:R-:W-:Y:S02]  /*2760*/  IMAD.X R7, R0.reuse, 0x1, R5, P1 ;  /* 0x0000000100077824 */ /* 0x050fe400008e0605 */
        /* <DEDUP_REMOVED lines=13> */
[----:B------:R-:W-:Y:S01]  /*2840*/  STG.E desc[UR4][R20.64], R3 ;  /* 0x0000000314007986 */ /* 0x000fe2000c101904 */
[----:B------:R-:W-:Y:S05]  /*2850*/  EXIT ;  /* 0x000000000000794d */ /* 0x000fea0003800000 */
.L_x_59:
        /* <DEDUP_REMOVED lines=10> */
.L_x_64:


//--------------------- .text._ZN3cub18CUB_300001_SM_10006detail8for_each13static_kernelINS2_12policy_hub_t12policy_500_tEmN6thrust24THRUST_300001_SM_1000_NS8cuda_cub20__uninitialized_fill7functorINS7_10device_ptrIiEEiEEEEvT0_T1_ --------------------------
	.section	.text._ZN3cub18CUB_300001_SM_10006detail8for_each13static_kernelINS2_12policy_hub_t12policy_500_tEmN6thrust24THRUST_300001_SM_1000_NS8cuda_cub20__uninitialized_fill7functorINS7_10device_ptrIiEEiEEEEvT0_T1_,"ax",@progbits
	.align	128
        .global         _ZN3cub18CUB_300001_SM_10006detail8for_each13static_kernelINS2_12policy_hub_t12policy_500_tEmN6thrust24THRUST_300001_SM_1000_NS8cuda_cub20__uninitialized_fill7functorINS7_10device_ptrIiEEiEEEEvT0_T1_
        .type           _ZN3cub18CUB_300001_SM_10006detail8for_each13static_kernelINS2_12policy_hub_t12policy_500_tEmN6thrust24THRUST_300001_SM_1000_NS8cuda_cub20__uninitialized_fill7functorINS7_10device_ptrIiEEiEEEEvT0_T1_,@function
        .size           _ZN3cub18CUB_300001_SM_10006detail8for_each13static_kernelINS2_12policy_hub_t12policy_500_tEmN6thrust24THRUST_300001_SM_1000_NS8cuda_cub20__uninitialized_fill7functorINS7_10device_ptrIiEEiEEEEvT0_T1_,(.L_x_65 - _ZN3cub18CUB_300001_SM_10006detail8for_each13static_kernelINS2_12policy_hub_t12policy_500_tEmN6thrust24THRUST_300001_SM_1000_NS8cuda_cub20__uninitialized_fill7functorINS7_10device_ptrIiEEiEEEEvT0_T1_)
        .other          _ZN3cub18CUB_300001_SM_10006detail8for_each13static_kernelINS2_12policy_hub_t12policy_500_tEmN6thrust24THRUST_300001_SM_1000_NS8cuda_cub20__uninitialized_fill7functorINS7_10device_ptrIiEEiEEEEvT0_T1_,@"STO_CUDA_ENTRY STV_DEFAULT"
_ZN3cub18CUB_300001_SM_10006detail8for_each13static_kernelINS2_12policy_hub_t12policy_500_tEmN6thrust24THRUST_300001_SM_1000_NS8cuda_cub20__uninitialized_fill7functorINS7_10device_ptrIiEEiEEEEvT0_T1_:
.text._ZN3cub18CUB_300001_SM_10006detail8for_each13static_kernelINS2_12policy_hub_t12policy_500_tEmN6thrust24THRUST_300001_SM_1000_NS8cuda_cub20__uninitialized_fill7functorINS7_10device_ptrIiEEiEEEEvT0_T1_:
[----:B------:R-:W-:Y:S08]  /*0000*/  LDC R1, c[0x0][0x37c] ;  /* 0x0000df00ff017b82 */ /* 0x000ff00000000800 */
[----:B------:R-:W0:Y:S01]  /*0010*/  S2UR UR4, SR_CTAID.X ;  /* 0x00000000000479c3 */ /* 0x000e220000002500 */
[----:B------:R-:W1:Y:S01]  /*0020*/  LDCU.64 UR6, c[0x0][0x380] ;  /* 0x00007000ff0677ac */ /* 0x000e620008000a00 */
[----:B------:R-:W2:Y:S01]  /*0030*/  LDCU.64 UR8, c[0x0][0x358] ;  /* 0x00006b00ff0877ac */ /* 0x000ea20008000a00 */
[----:B0-----:R-:W-:-:S04]  /*0040*/  UIMAD.WIDE.U32 UR4, UR4, 0x200, URZ ;  /* 0x00000200040478a5 */ /* 0x001fc8000f8e00ff */
[----:B-1----:R-:W-:-:S04]  /*0050*/  UIADD3 UR6, UP0, UPT, -UR4, UR6, URZ ;  /* 0x0000000604067290 */ /* 0x002fc8000ff1e1ff */
[----:B------:R-:W-:Y:S02]  /*0060*/  UIADD3.X UR7, UPT, UPT, ~UR5, UR7, URZ, UP0, !UPT ;  /* 0x0000000705077290 */ /* 0x000fe400087fe5ff */
[----:B------:R-:W-:-:S04]  /*0070*/  UISETP.GE.U32.AND UP0, UPT, UR6, 0x200, UPT ;  /* 0x000002000600788c */ /* 0x000fc8000bf06070 */
[----:B------:R-:W-:-:S09]  /*0080*/  UISETP.GE.U32.AND.EX UP0, UPT, UR7, URZ, UPT, UP0 ;  /* 0x000000ff0700728c */ /* 0x000fd2000bf06100 */
[----:B--2---:R-:W-:Y:S05]  /*0090*/  BRA.U !UP0, `(.L_x_60) ;  /* 0x0000000108287547 */ /* 0x004fea000b800000 */
[----:B------:R-:W0:Y:S01]  /*00a0*/  S2R R0, SR_TID.X ;  /* 0x0000000000007919 */ /* 0x000e220000002100 */
[----:B------:R-:W1:Y:S01]  /*00b0*/  LDCU.64 UR6, c[0x0][0x388] ;  /* 0x00007100ff0677ac */ /* 0x000e620008000a00 */
[----:B------:R-:W2:Y:S01]  /*00c0*/  LDC R5, c[0x0][0x390] ;  /* 0x0000e400ff057b82 */ /* 0x000ea20000000800 */
[----:B0-----:R-:W-:-:S05]  /*00d0*/  IADD3 R0, P0, PT, R0, UR4, RZ ;  /* 0x0000000400007c10 */ /* 0x001fca000ff1e0ff */
[----:B------:R-:W-:Y:S01]  /*00e0*/  IMAD.X R3, RZ, RZ, UR5, P0 ;  /* 0x00000005ff037e24 */ /* 0x000fe200080e06ff */
[----:B-1----:R-:W-:-:S04]  /*00f0*/  LEA R2, P0, R0, UR6, 0x2 ;  /* 0x0000000600027c11 */ /* 0x002fc8000f8010ff */
[----:B------:R-:W-:-:S05]  /*0100*/  LEA.HI.X R3, R0, UR7, R3, 0x2, P0 ;  /* 0x0000000700037c11 */ /* 0x000fca00080f1403 */
[----:B--2---:R-:W-:Y:S04]  /*0110*/  STG.E desc[UR8][R2.64], R5 ;  /* 0x0000000502007986 */ /* 0x004fe8000c101908 */
[----:B------:R-:W-:Y:S01]  /*0120*/  STG.E desc[UR8][R2.64+0x400], R5 ;  /* 0x0004000502007986 */ /* 0x000fe2000c101908 */
[----:B------:R-:W-:Y:S05]  /*0130*/  EXIT ;  /* 0x000000000000794d */ /* 0x000fea0003800000 */
.L_x_60:
[----:B------:R-:W0:Y:S01]  /*0140*/  S2R R0, SR_TID.X ;  /* 0x0000000000007919 */ /* 0x000e220000002100 */
[----:B------:R-:W-:Y:S01]  /*0150*/  IMAD.U32 R2, RZ, RZ, UR7 ;  /* 0x00000007ff027e24 */ /* 0x000fe2000f8e00ff */
[----:B------:R-:W1:Y:S01]  /*0160*/  LDCU.64 UR10, c[0x0][0x388] ;  /* 0x00007100ff0a77ac */ /* 0x000e620008000a00 */
[----:B------:R-:W-:Y:S01]  /*0170*/  IMAD.U32 R4, RZ, RZ, UR7 ;  /* 0x00000007ff047e24 */ /* 0x000fe2000f8e00ff */
[----:B0-----:R-:W-:-:S04]  /*0180*/  ISETP.LT.U32.AND P0, PT, R0, UR6, PT ;  /* 0x0000000600007c0c */ /* 0x001fc8000bf01070 */
[----:B------:R-:W-:Y:S01]  /*0190*/  ISETP.GT.U32.AND.EX P0, PT, R2, RZ, PT, P0 ;  /* 0x000000ff0200720c */ /* 0x000fe20003f04100 */
[C---:B------:R-:W-:Y:S01]  /*01a0*/  VIADD R2, R0.reuse, 0x100 ;  /* 0x0000010000027836 */ /* 0x040fe20000000000 */
[----:B------:R-:W-:-:S04]  /*01b0*/  IADD3 R0, P2, PT, R0, UR4, RZ ;  /* 0x0000000400007c10 */ /* 0x000fc8000ff5e0ff */
[----:B------:R-:W-:Y:S01]  /*01c0*/  ISETP.LT.U32.AND P1, PT, R2, UR6, PT ;  /* 0x0000000602007c0c */ /* 0x000fe2000bf21070 */
[----:B------:R-:W-:Y:S01]  /*01d0*/  IMAD.X R3, RZ, RZ, UR5, P2 ;  /* 0x00000005ff037e24 */ /* 0x000fe200090e06ff */
[----:B-1----:R-:W-:Y:S02]  /*01e0*/  LEA R2, P2, R0, UR10, 0x2 ;  /* 0x0000000a00027c11 */ /* 0x002fe4000f8410ff */
[----:B------:R-:W-:Y:S02]  /*01f0*/  ISETP.GT.U32.AND.EX P1, PT, R4, RZ, PT, P1 ;  /* 0x000000ff0400720c */ /* 0x000fe40003f24110 */
[----:B------:R-:W-:Y:S01]  /*0200*/  LEA.HI.X R3, R0, UR11, R3, 0x2, P2 ;  /* 0x0000000b00037c11 */ /* 0x000fe200090f1403 */
[----:B------:R-:W0:Y:S04]  /*0210*/  @P0 LDC R5, c[0x0][0x390] ;  /* 0x0000e400ff050b82 */ /* 0x000e280000000800 */
[----:B0-----:R0:W-:Y:S06]  /*0220*/  @P0 STG.E desc[UR8][R2.64], R5 ;  /* 0x0000000502000986 */ /* 0x0011ec000c101908 */
[----:B------:R-:W-:Y:S05]  /*0230*/  @!P1 EXIT ;  /* 0x000000000000994d */ /* 0x000fea0003800000 */
[----:B0-----:R-:W0:Y:S02]  /*0240*/  LDC R5, c[0x0][0x390] ;  /* 0x0000e400ff057b82 */ /* 0x001e240000000800 */
[----:B0-----:R-:W-:Y:S01]  /*0250*/  STG.E desc[UR8][R2.64+0x400], R5 ;  /* 0x0004000502007986 */ /* 0x001fe2000c101908 */
[----:B------:R-:W-:Y:S05]  /*0260*/  EXIT ;  /* 0x000000000000794d */ /* 0x000fea0003800000 */
.L_x_61:
        /* <DEDUP_REMOVED lines=9> */
.L_x_65:


//--------------------- .text._ZN3cub18CUB_300001_SM_10006detail11EmptyKernelIvEEvv --------------------------
	.section	.text._ZN3cub18CUB_300001_SM_10006detail11EmptyKernelIvEEvv,"ax",@progbits
	.align	128
        .global         _ZN3cub18CUB_300001_SM_10006detail11EmptyKernelIvEEvv
        .type           _ZN3cub18CUB_300001_SM_10006detail11EmptyKernelIvEEvv,@function
        .size           _ZN3cub18CUB_300001_SM_10006detail11EmptyKernelIvEEvv,(.L_x_66 - _ZN3cub18CUB_300001_SM_10006detail11EmptyKernelIvEEvv)
        .other          _ZN3cub18CUB_300001_SM_10006detail11EmptyKernelIvEEvv,@"STO_CUDA_ENTRY STV_DEFAULT"
_ZN3cub18CUB_300001_SM_10006detail11EmptyKernelIvEEvv:
.text._ZN3cub18CUB_300001_SM_10006detail11EmptyKernelIvEEvv:
[----:B------:R-:W-:Y:S01]  /*0000*/  LDC R1, c[0x0][0x37c] ;  /* 0x0000df00ff017b82 */ /* 0x000fe20000000800 */
[----:B------:R-:W-:Y:S05]  /*0010*/  EXIT ;  /* 0x000000000000794d */ /* 0x000fea0003800000 */
.L_x_62:
        /* <DEDUP_REMOVED lines=14> */
.L_x_66:


//--------------------- .nv.shared.reserved.0     --------------------------
	.section	.nv.shared.reserved.0,"aw",@nobits
	.weak		__nv_reservedSMEM_offset_0_alias
	.size		__nv_reservedSMEM_offset_0_alias, 0, 64
	.other		__nv_reservedSMEM_offset_0_alias,@"STO_CUDA_RESERVED_SHARED STV_DEFAULT"
__nv_reservedSMEM_offset_0_alias:
	.zero		0
	.zero		64


//--------------------- .nv.global                --------------------------
	.section	.nv.global,"aw",@nobits
.nv.global:
	.type		_ZN30_INTERNAL_19174bb8_4_k_cu_main6thrust24THRUST_300001_SM_1000_NS12placeholders2_8E,@object
	.size		_ZN30_INTERNAL_19174bb8_4_k_cu_main6thrust24THRUST_300001_SM_1000_NS12placeholders2_8E,(_ZN30_INTERNAL_19174bb8_4_k_cu_main4cuda3std3__432_GLOBAL__N__19174bb8_4_k_cu_main6ignoreE - _ZN30_INTERNAL_19174bb8_4_k_cu_main6thrust24THRUST_300001_SM_1000_NS12placeholders2_8E)
_ZN30_INTERNAL_19174bb8_4_k_cu_main6thrust24THRUST_300001_SM_1000_NS12placeholders2_8E:
	.zero		1
	.type		_ZN30_INTERNAL_19174bb8_4_k_cu_main4cuda3std3__432_GLOBAL__N__19174bb8_4_k_cu_main6ignoreE,@object
	.size		_ZN30_INTERNAL_19174bb8_4_k_cu_main4cuda3std3__432_GLOBAL__N__19174bb8_4_k_cu_main6ignoreE,(_ZN30_INTERNAL_19174bb8_4_k_cu_main4cuda3std6ranges3__45__cpo4dataE - _ZN30_INTERNAL_19174bb8_4_k_cu_main4cuda3std3__432_GLOBAL__N__19174bb8_4_k_cu_main6ignoreE)
_ZN30_INTERNAL_19174bb8_4_k_cu_main4cuda3std3__432_GLOBAL__N__19174bb8_4_k_cu_main6ignoreE:
	.zero		1
	.type		_ZN30_INTERNAL_19174bb8_4_k_cu_main4cuda3std6ranges3__45__cpo4dataE,@object
	.size		_ZN30_INTERNAL_19174bb8_4_k_cu_main4cuda3std6ranges3__45__cpo4dataE,(_ZN30_INTERNAL_19174bb8_4_k_cu_main6thrust24THRUST_300001_SM_1000_NS6system3cpp3parE - _ZN30_INTERNAL_19174bb8_4_k_cu_main4cuda3std6ranges3__45__cpo4dataE)
_ZN30_INTERNAL_19174bb8_4_k_cu_main4cuda3std6ranges3__45__cpo4dataE:
	.zero		1
	.type		_ZN30_INTERNAL_19174bb8_4_k_cu_main6thrust24THRUST_300001_SM_1000_NS6system3cpp3parE,@object
	.size		_ZN30_INTERNAL_19174bb8_4_k_cu_main6thrust24THRUST_300001_SM_1000_NS6system3cpp3parE,(_ZN30_INTERNAL_19174bb8_4_k_cu_main4cuda3std3__45__cpo5beginE - _ZN30_INTERNAL_19174bb8_4_k_cu_main6thrust24THRUST_300001_SM_1000_NS6system3cpp3parE)
_ZN30_INTERNAL_19174bb8_4_k_cu_main6thrust24THRUST_300001_SM_1000_NS6system3cpp3parE:
	.zero		1
	.type		_ZN30_INTERNAL_19174bb8_4_k_cu_main4cuda3std3__45__cpo5beginE,@object
	.size		_ZN30_INTERNAL_19174bb8_4_k_cu_main4cuda3std3__45__cpo5beginE,(_ZN30_INTERNAL_19174bb8_4_k_cu_main4cuda3std6ranges3__45__cpo5beginE - _ZN30_INTERNAL_19174bb8_4_k_cu_main4cuda3std3__45__cpo5beginE)
_ZN30_INTERNAL_19174bb8_4_k_cu_main4cuda3std3__45__cpo5beginE:
	.zero		1
	.type		_ZN30_INTERNAL_19174bb8_4_k_cu_main4cuda3std6ranges3__45__cpo5beginE,@object
	.size		_ZN30_INTERNAL_19174bb8_4_k_cu_main4cuda3std6ranges3__45__cpo5beginE,(_ZN30_INTERNAL_19174bb8_4_k_cu_main6thrust24THRUST_300001_SM_1000_NS6deviceE - _ZN30_INTERNAL_19174bb8_4_k_cu_main4cuda3std6ranges3__45__cpo5beginE)
_ZN30_INTERNAL_19174bb8_4_k_cu_main4cuda3std6ranges3__45__cpo5beginE:
	.zero		1
	.type		_ZN30_INTERNAL_19174bb8_4_k_cu_main6thrust24THRUST_300001_SM_1000_NS6deviceE,@object
	.size		_ZN30_INTERNAL_19174bb8_4_k_cu_main6thrust24THRUST_300001_SM_1000_NS6deviceE,(_ZN30_INTERNAL_19174bb8_4_k_cu_main4cuda3std3__47nulloptE - _ZN30_INTERNAL_19174bb8_4_k_cu_main6thrust24THRUST_300001_SM_1000_NS6deviceE)
_ZN30_INTERNAL_19174bb8_4_k_cu_main6thrust24THRUST_300001_SM_1000_NS6deviceE:
	.zero		1
	.type		_ZN30_INTERNAL_19174bb8_4_k_cu_main4cuda3std3__47nulloptE,@object
	.size		_ZN30_INTERNAL_19174bb8_4_k_cu_main4cuda3std3__47nulloptE,(_ZN30_INTERNAL_19174bb8_4_k_cu_main4cuda3std6ranges3__45__cpo8distanceE - _ZN30_INTERNAL_19174bb8_4_k_cu_main4cuda3std3__47nulloptE)
_ZN30_INTERNAL_19174bb8_4_k_cu_main4cuda3std3__47nulloptE:
	.zero		1
	.type		_ZN30_INTERNAL_19174bb8_4_k_cu_main4cuda3std6ranges3__45__cpo8distanceE,@object
	.size		_ZN30_INTERNAL_19174bb8_4_k_cu_main4cuda3std6ranges3__45__cpo8distanceE,(_ZN30_INTERNAL_19174bb8_4_k_cu_main6thrust24THRUST_300001_SM_1000_NS12placeholders2_4E - _ZN30_INTERNAL_19174bb8_4_k_cu_main4cuda3std6ranges3__45__cpo8distanceE)
_ZN30_INTERNAL_19174bb8_4_k_cu_main4cuda3std6ranges3__45__cpo8distanceE:
	.zero		1
	.type		_ZN30_INTERNAL_19174bb8_4_k_cu_main6thrust24THRUST_300001_SM_1000_NS12placeholders2_4E,@object
	.size		_ZN30_INTERNAL_19174bb8_4_k_cu_main6thrust24THRUST_300001_SM_1000_NS12placeholders2_4E,(_ZN30_INTERNAL_19174bb8_4_k_cu_main4cuda3std3__45__cpo6rbeginE - _ZN30_INTERNAL_19174bb8_4_k_cu_main6thrust24THRUST_300001_SM_1000_NS12placeholders2_4E)
_ZN30_INTERNAL_19174bb8_4_k_cu_main6thrust24THRUST_300001_SM_1000_NS12placeholders2_4E:
	.zero		1
	.type		_ZN30_INTERNAL_19174bb8_4_k_cu_main4cuda3std3__45__cpo6rbeginE,@object
	.size		_ZN30_INTERNAL_19174bb8_4_k_cu_main4cuda3std3__45__cpo6rbeginE,(_ZN30_INTERNAL_19174bb8_4_k_cu_main4cuda3std6ranges3__45__cpo7advanceE - _ZN30_INTERNAL_19174bb8_4_k_cu_main4cuda3std3__45__cpo6rbeginE)
_ZN30_INTERNAL_19174bb8_4_k_cu_main4cuda3std3__45__cpo6rbeginE:
	.zero		1
	.type		_ZN30_INTERNAL_19174bb8_4_k_cu_main4cuda3std6ranges3__45__cpo7advanceE,@object
	.size		_ZN30_INTERNAL_19174bb8_4_k_cu_main4cuda3std6ranges3__45__cpo7advanceE,(_ZN30_INTERNAL_19174bb8_4_k_cu_main6thrust24THRUST_300001_SM_1000_NS12placeholders3_10E - _ZN30_INTERNAL_19174bb8_4_k_cu_main4cuda3std6ranges3__45__cpo7advanceE)
_ZN30_INTERNAL_19174bb8_4_k_cu_main4cuda3std6ranges3__45__cpo7advanceE:
	.zero		1
	.type		_ZN30_INTERNAL_19174bb8_4_k_cu_main6thrust24THRUST_300001_SM_1000_NS12placeholders3_10E,@object
	.size		_ZN30_INTERNAL_19174bb8_4_k_cu_main6thrust24THRUST_300001_SM_1000_NS12placeholders3_10E,(_ZN30_INTERNAL_19174bb8_4_k_cu_main4cuda3std3__48in_placeE - _ZN30_INTERNAL_19174bb8_4_k_cu_main6thrust24THRUST_300001_SM_1000_NS12placeholders3_10E)
_ZN30_INTERNAL_19174bb8_4_k_cu_main6thrust24THRUST_300001_SM_1000_NS12placeholders3_10E:
	.zero		1
	.type		_ZN30_INTERNAL_19174bb8_4_k_cu_main4cuda3std3__48in_placeE,@object
	.size		_ZN30_INTERNAL_19174bb8_4_k_cu_main4cuda3std3__48in_placeE,(_ZN30_INTERNAL_19174bb8_4_k_cu_main4cuda3std6ranges3__45__cpo4sizeE - _ZN30_INTERNAL_19174bb8_4_k_cu_main4cuda3std3__48in_placeE)
_ZN30_INTERNAL_19174bb8_4_k_cu_main4cuda3std3__48in_placeE:
	.zero		1
	.type		_ZN30_INTERNAL_19174bb8_4_k_cu_main4cuda3std6ranges3__45__cpo4sizeE,@object
	.size		_ZN30_INTERNAL_19174bb8_4_k_cu_main4cuda3std6ranges3__45__cpo4sizeE,(_ZN30_INTERNAL_19174bb8_4_k_cu_main6thrust24THRUST_300001_SM_1000_NS12placeholders2_2E - _ZN30_INTERNAL_19174bb8_4_k_cu_main4cuda3std6ranges3__45__cpo4sizeE)
_ZN30_INTERNAL_19174bb8_4_k_cu_main4cuda3std6ranges3__45__cpo4sizeE:
	.zero		1
	.type		_ZN30_INTERNAL_19174bb8_4_k_cu_main6thrust24THRUST_300001_SM_1000_NS12placeholders2_2E,@object
	.size		_ZN30_INTERNAL_19174bb8_4_k_cu_main6thrust24THRUST_300001_SM_1000_NS12placeholders2_2E,(_ZN30_INTERNAL_19174bb8_4_k_cu_main4cuda3std3__45__cpo6cbeginE - _ZN30_INTERNAL_19174bb8_4_k_cu_main6thrust24THRUST_300001_SM_1000_NS12placeholders2_2E)
_ZN30_INTERNAL_19174bb8_4_k_cu_main6thrust24THRUST_300001_SM_1000_NS12placeholders2_2E:
	.zero		1
	.type		_ZN30_INTERNAL_19174bb8_4_k_cu_main4cuda3std3__45__cpo6cbeginE,@object
	.size		_ZN30_INTERNAL_19174bb8_4_k_cu_main4cuda3std3__45__cpo6cbeginE,(_ZN30_INTERNAL_19174bb8_4_k_cu_main4cuda3std6ranges3__45__cpo6cbeginE - _ZN30_INTERNAL_19174bb8_4_k_cu_main4cuda3std3__45__cpo6cbeginE)
_ZN30_INTERNAL_19174bb8_4_k_cu_main4cuda3std3__45__cpo6cbeginE:
	.zero		1
	.type		_ZN30_INTERNAL_19174bb8_4_k_cu_main4cuda3std6ranges3__45__cpo6cbeginE,@object
	.size		_ZN30_INTERNAL_19174bb8_4_k_cu_main4cuda3std6ranges3__45__cpo6cbeginE,(_ZN30_INTERNAL_19174bb8_4_k_cu_main6thrust24THRUST_300001_SM_1000_NS12placeholders2_6E - _ZN30_INTERNAL_19174bb8_4_k_cu_main4cuda3std6ranges3__45__cpo6cbeginE)
_ZN30_INTERNAL_19174bb8_4_k_cu_main4cuda3std6ranges3__45__cpo6cbeginE:
	.zero		1
	.type		_ZN30_INTERNAL_19174bb8_4_k_cu_main6thrust24THRUST_300001_SM_1000_NS12placeholders2_6E,@object
	.size		_ZN30_INTERNAL_19174bb8_4_k_cu_main6thrust24THRUST_300001_SM_1000_NS12placeholders2_6E,(_ZN30_INTERNAL_19174bb8_4_k_cu_main4cuda3std3__45__cpo7crbeginE - _ZN30_INTERNAL_19174bb8_4_k_cu_main6thrust24THRUST_300001_SM_1000_NS12placeholders2_6E)
_ZN30_INTERNAL_19174bb8_4_k_cu_main6thrust24THRUST_300001_SM_1000_NS12placeholders2_6E:
	.zero		1
	.type		_ZN30_INTERNAL_19174bb8_4_k_cu_main4cuda3std3__45__cpo7crbeginE,@object
	.size		_ZN30_INTERNAL_19174bb8_4_k_cu_main4cuda3std3__45__cpo7crbeginE,(_ZN30_INTERNAL_19174bb8_4_k_cu_main4cuda3std6ranges3__45__cpo4nextE - _ZN30_INTERNAL_19174bb8_4_k_cu_main4cuda3std3__45__cpo7crbeginE)
_ZN30_INTERNAL_19174bb8_4_k_cu_main4cuda3std3__45__cpo7crbeginE:
	.zero		1
	.type		_ZN30_INTERNAL_19174bb8_4_k_cu_main4cuda3std6ranges3__45__cpo4nextE,@object
	.size		_ZN30_INTERNAL_19174bb8_4_k_cu_main4cuda3std6ranges3__45__cpo4nextE,(_ZN30_INTERNAL_19174bb8_4_k_cu_main4cuda3std6ranges3__45__cpo4swapE - _ZN30_INTERNAL_19174bb8_4_k_cu_main4cuda3std6ranges3__45__cpo4nextE)
_ZN30_INTERNAL_19174bb8_4_k_cu_main4cuda3std6ranges3__45__cpo4nextE:
	.zero		1
	.type		_ZN30_INTERNAL_19174bb8_4_k_cu_main4cuda3std6ranges3__45__cpo4swapE,@object
	.size		_ZN30_INTERNAL_19174bb8_4_k_cu_main4cuda3std6ranges3__45__cpo4swapE,(_ZN30_INTERNAL_19174bb8_4_k_cu_main6thrust24THRUST_300001_SM_1000_NS8cuda_cub10par_nosyncE - _ZN30_INTERNAL_19174bb8_4_k_cu_main4cuda3std6ranges3__45__cpo4swapE)
_ZN30_INTERNAL_19174bb8_4_k_cu_main4cuda3std6ranges3__45__cpo4swapE:
	.zero		1
	.type		_ZN30_INTERNAL_19174bb8_4_k_cu_main6thrust24THRUST_300001_SM_1000_NS8cuda_cub10par_nosyncE,@object
	.size		_ZN30_INTERNAL_19174bb8_4_k_cu_main6thrust24THRUST_300001_SM_1000_NS8cuda_cub10par_nosyncE,(_ZN30_INTERNAL_19174bb8_4_k_cu_main6thrust24THRUST_300001_SM_1000_NS3seqE - _ZN30_INTERNAL_19174bb8_4_k_cu_main6thrust24THRUST_300001_SM_1000_NS8cuda_cub10par_nosyncE)
_ZN30_INTERNAL_19174bb8_4_k_cu_main6thrust24THRUST_300001_SM_1000_NS8cuda_cub10par_nosyncE:
	.zero		1
	.type		_ZN30_INTERNAL_19174bb8_4_k_cu_main6thrust24THRUST_300001_SM_1000_NS3seqE,@object
	.size		_ZN30_INTERNAL_19174bb8_4_k_cu_main6thrust24THRUST_300001_SM_1000_NS3seqE,(_ZN30_INTERNAL_19174bb8_4_k_cu_main4cuda3std3__420unreachable_sentinelE - _ZN30_INTERNAL_19174bb8_4_k_cu_main6thrust24THRUST_300001_SM_1000_NS3seqE)
_ZN30_INTERNAL_19174bb8_4_k_cu_main6thrust24THRUST_300001_SM_1000_NS3seqE:
	.zero		1
	.type		_ZN30_INTERNAL_19174bb8_4_k_cu_main4cuda3std3__420unreachable_sentinelE,@object
	.size		_ZN30_INTERNAL_19174bb8_4_k_cu_main4cuda3std3__420unreachable_sentinelE,(_ZN30_INTERNAL_19174bb8_4_k_cu_main4cuda3std6ranges3__45__cpo5ssizeE - _ZN30_INTERNAL_19174bb8_4_k_cu_main4cuda3std3__420unreachable_sentinelE)
_ZN30_INTERNAL_19174bb8_4_k_cu_main4cuda3std3__420unreachable_sentinelE:
	.zero		1
	.type		_ZN30_INTERNAL_19174bb8_4_k_cu_main4cuda3std6ranges3__45__cpo5ssizeE,@object
	.size		_ZN30_INTERNAL_19174bb8_4_k_cu_main4cuda3std6ranges3__45__cpo5ssizeE,(_ZN30_INTERNAL_19174bb8_4_k_cu_main6thrust24THRUST_300001_SM_1000_NS12placeholders2_3E - _ZN30_INTERNAL_19174bb8_4_k_cu_main4cuda3std6ranges3__45__cpo5ssizeE)
_ZN30_INTERNAL_19174bb8_4_k_cu_main4cuda3std6ranges3__45__cpo5ssizeE:
	.zero		1
	.type		_ZN30_INTERNAL_19174bb8_4_k_cu_main6thrust24THRUST_300001_SM_1000_NS12placeholders2_3E,@object
	.size		_ZN30_INTERNAL_19174bb8_4_k_cu_main6thrust24THRUST_300001_SM_1000_NS12placeholders2_3E,(_ZN30_INTERNAL_19174bb8_4_k_cu_main4cuda3std3__45__cpo4cendE - _ZN30_INTERNAL_19174bb8_4_k_cu_main6thrust24THRUST_300001_SM_1000_NS12placeholders2_3E)
_ZN30_INTERNAL_19174bb8_4_k_cu_main6thrust24THRUST_300001_SM_1000_NS12placeholders2_3E:
	.zero		1
	.type		_ZN30_INTERNAL_19174bb8_4_k_cu_main4cuda3std3__45__cpo4cendE,@object
	.size		_ZN30_INTERNAL_19174bb8_4_k_cu_main4cuda3std3__45__cpo4cendE,(_ZN30_INTERNAL_19174bb8_4_k_cu_main4cuda3std6ranges3__45__cpo4cendE - _ZN30_INTERNAL_19174bb8_4_k_cu_main4cuda3std3__45__cpo4cendE)
_ZN30_INTERNAL_19174bb8_4_k_cu_main4cuda3std3__45__cpo4cendE:
	.zero		1
	.type		_ZN30_INTERNAL_19174bb8_4_k_cu_main4cuda3std6ranges3__45__cpo4cendE,@object
	.size		_ZN30_INTERNAL_19174bb8_4_k_cu_main4cuda3std6ranges3__45__cpo4cendE,(_ZN30_INTERNAL_19174bb8_4_k_cu_main6thrust24THRUST_300001_SM_1000_NS12placeholders2_7E - _ZN30_INTERNAL_19174bb8_4_k_cu_main4cuda3std6ranges3__45__cpo4cendE)
_ZN30_INTERNAL_19174bb8_4_k_cu_main4cuda3std6ranges3__45__cpo4cendE:
	.zero		1
	.type		_ZN30_INTERNAL_19174bb8_4_k_cu_main6thrust24THRUST_300001_SM_1000_NS12placeholders2_7E,@object
	.size		_ZN30_INTERNAL_19174bb8_4_k_cu_main6thrust24THRUST_300001_SM_1000_NS12placeholders2_7E,(_ZN30_INTERNAL_19174bb8_4_k_cu_main4cuda3std3__45__cpo5crendE - _ZN30_INTERNAL_19174bb8_4_k_cu_main6thrust24THRUST_300001_SM_1000_NS12placeholders2_7E)
_ZN30_INTERNAL_19174bb8_4_k_cu_main6thrust24THRUST_300001_SM_1000_NS12placeholders2_7E:
	.zero		1
	.type		_ZN30_INTERNAL_19174bb8_4_k_cu_main4cuda3std3__45__cpo5crendE,@object
	.size		_ZN30_INTERNAL_19174bb8_4_k_cu_main4cuda3std3__45__cpo5crendE,(_ZN30_INTERNAL_19174bb8_4_k_cu_main4cuda3std6ranges3__45__cpo4prevE - _ZN30_INTERNAL_19174bb8_4_k_cu_main4cuda3std3__45__cpo5crendE)
_ZN30_INTERNAL_19174bb8_4_k_cu_main4cuda3std3__45__cpo5crendE:
	.zero		1
	.type		_ZN30_INTERNAL_19174bb8_4_k_cu_main4cuda3std6ranges3__45__cpo4prevE,@object
	.size		_ZN30_INTERNAL_19174bb8_4_k_cu_main4cuda3std6ranges3__45__cpo4prevE,(_ZN30_INTERNAL_19174bb8_4_k_cu_main4cuda3std6ranges3__45__cpo9iter_moveE - _ZN30_INTERNAL_19174bb8_4_k_cu_main4cuda3std6ranges3__45__cpo4prevE)
_ZN30_INTERNAL_19174bb8_4_k_cu_main4cuda3std6ranges3__45__cpo4prevE:
	.zero		1
	.type		_ZN30_INTERNAL_19174bb8_4_k_cu_main4cuda3std6ranges3__45__cpo9iter_moveE,@object
	.size		_ZN30_INTERNAL_19174bb8_4_k_cu_main4cuda3std6ranges3__45__cpo9iter_moveE,(_ZN30_INTERNAL_19174bb8_4_k_cu_main6thrust24THRUST_300001_SM_1000_NS6system6detail10sequential3seqE - _ZN30_INTERNAL_19174bb8_4_k_cu_main4cuda3std6ranges3__45__cpo9iter_moveE)
_ZN30_INTERNAL_19174bb8_4_k_cu_main4cuda3std6ranges3__45__cpo9iter_moveE:
	.zero		1
	.type		_ZN30_INTERNAL_19174bb8_4_k_cu_main6thrust24THRUST_300001_SM_1000_NS6system6detail10sequential3seqE,@object
	.size		_ZN30_INTERNAL_19174bb8_4_k_cu_main6thrust24THRUST_300001_SM_1000_NS6system6detail10sequential3seqE,(_ZN30_INTERNAL_19174bb8_4_k_cu_main6thrust24THRUST_300001_SM_1000_NS12placeholders2_9E - _ZN30_INTERNAL_19174bb8_4_k_cu_main6thrust24THRUST_300001_SM_1000_NS6system6detail10sequential3seqE)
_ZN30_INTERNAL_19174bb8_4_k_cu_main6thrust24THRUST_300001_SM_1000_NS6system6detail10sequential3seqE:
	.zero		1
	.type		_ZN30_INTERNAL_19174bb8_4_k_cu_main6thrust24THRUST_300001_SM_1000_NS12placeholders2_9E,@object
	.size		_ZN30_INTERNAL_19174bb8_4_k_cu_main6thrust24THRUST_300001_SM_1000_NS12placeholders2_9E,(_ZN30_INTERNAL_19174bb8_4_k_cu_main4cuda3std3__419piecewise_constructE - _ZN30_INTERNAL_19174bb8_4_k_cu_main6thrust24THRUST_300001_SM_1000_NS12placeholders2_9E)
_ZN30_INTERNAL_19174bb8_4_k_cu_main6thrust24THRUST_300001_SM_1000_NS12placeholders2_9E:
	.zero		1
	.type		_ZN30_INTERNAL_19174bb8_4_k_cu_main4cuda3std3__419piecewise_constructE,@object
	.size		_ZN30_INTERNAL_19174bb8_4_k_cu_main4cuda3std3__419piecewise_constructE,(_ZN30_INTERNAL_19174bb8_4_k_cu_main4cuda3std6ranges3__45__cpo5cdataE - _ZN30_INTERNAL_19174bb8_4_k_cu_main4cuda3std3__419piecewise_constructE)
_ZN30_INTERNAL_19174bb8_4_k_cu_main4cuda3std3__419piecewise_constructE:
	.zero		1
	.type		_ZN30_INTERNAL_19174bb8_4_k_cu_main4cuda3std6ranges3__45__cpo5cdataE,@object
	.size		_ZN30_INTERNAL_19174bb8_4_k_cu_main4cuda3std6ranges3__45__cpo5cdataE,(_ZN30_INTERNAL_19174bb8_4_k_cu_main6thrust24THRUST_300001_SM_1000_NS12placeholders2_1E - _ZN30_INTERNAL_19174bb8_4_k_cu_main4cuda3std6ranges3__45__cpo5cdataE)
_ZN30_INTERNAL_19174bb8_4_k_cu_main4cuda3std6ranges3__45__cpo5cdataE:
	.zero		1
	.type		_ZN30_INTERNAL_19174bb8_4_k_cu_main6thrust24THRUST_300001_SM_1000_NS12placeholders2_1E,@object
	.size		_ZN30_INTERNAL_19174bb8_4_k_cu_main6thrust24THRUST_300001_SM_1000_NS12placeholders2_1E,(_ZN30_INTERNAL_19174bb8_4_k_cu_main4cuda3std3__45__cpo3endE - _ZN30_INTERNAL_19174bb8_4_k_cu_main6thrust24THRUST_300001_SM_1000_NS12placeholders2_1E)
_ZN30_INTERNAL_19174bb8_4_k_cu_main6thrust24THRUST_300001_SM_1000_NS12placeholders2_1E:
	.zero		1
	.type		_ZN30_INTERNAL_19174bb8_4_k_cu_main4cuda3std3__45__cpo3endE,@object
	.size		_ZN30_INTERNAL_19174bb8_4_k_cu_main4cuda3std3__45__cpo3endE,(_ZN30_INTERNAL_19174bb8_4_k_cu_main4cuda3std6ranges3__45__cpo3endE - _ZN30_INTERNAL_19174bb8_4_k_cu_main4cuda3std3__45__cpo3endE)
_ZN30_INTERNAL_19174bb8_4_k_cu_main4cuda3std3__45__cpo3endE:
	.zero		1
	.type		_ZN30_INTERNAL_19174bb8_4_k_cu_main4cuda3std6ranges3__45__cpo3endE,@object
	.size		_ZN30_INTERNAL_19174bb8_4_k_cu_main4cuda3std6ranges3__45__cpo3endE,(_ZN30_INTERNAL_19174bb8_4_k_cu_main6thrust24THRUST_300001_SM_1000_NS12placeholders2_5E - _ZN30_INTERNAL_19174bb8_4_k_cu_main4cuda3std6ranges3__45__cpo3endE)
_ZN30_INTERNAL_19174bb8_4_k_cu_main4cuda3std6ranges3__45__cpo3endE:
	.zero		1
	.type		_ZN30_INTERNAL_19174bb8_4_k_cu_main6thrust24THRUST_300001_SM_1000_NS12placeholders2_5E,@object
	.size		_ZN30_INTERNAL_19174bb8_4_k_cu_main6thrust24THRUST_300001_SM_1000_NS12placeholders2_5E,(_ZN30_INTERNAL_19174bb8_4_k_cu_main4cuda3std3__45__cpo4rendE - _ZN30_INTERNAL_19174bb8_4_k_cu_main6thrust24THRUST_300001_SM_1000_NS12placeholders2_5E)
_ZN30_INTERNAL_19174bb8_4_k_cu_main6thrust24THRUST_300001_SM_1000_NS12placeholders2_5E:
	.zero		1
	.type		_ZN30_INTERNAL_19174bb8_4_k_cu_main4cuda3std3__45__cpo4rendE,@object
	.size		_ZN30_INTERNAL_19174bb8_4_k_cu_main4cuda3std3__45__cpo4rendE,(_ZN30_INTERNAL_19174bb8_4_k_cu_main4cuda3std6ranges3__45__cpo9iter_swapE - _ZN30_INTERNAL_19174bb8_4_k_cu_main4cuda3std3__45__cpo4rendE)
_ZN30_INTERNAL_19174bb8_4_k_cu_main4cuda3std3__45__cpo4rendE:
	.zero		1
	.type		_ZN30_INTERNAL_19174bb8_4_k_cu_main4cuda3std6ranges3__45__cpo9iter_swapE,@object
	.size		_ZN30_INTERNAL_19174bb8_4_k_cu_main4cuda3std6ranges3__45__cpo9iter_swapE,(_ZN30_INTERNAL_19174bb8_4_k_cu_main4cuda3std3__48unexpectE - _ZN30_INTERNAL_19174bb8_4_k_cu_main4cuda3std6ranges3__45__cpo9iter_swapE)
_ZN30_INTERNAL_19174bb8_4_k_cu_main4cuda3std6ranges3__45__cpo9iter_swapE:
	.zero		1
	.type		_ZN30_INTERNAL_19174bb8_4_k_cu_main4cuda3std3__48unexpectE,@object
	.size		_ZN30_INTERNAL_19174bb8_4_k_cu_main4cuda3std3__48unexpectE,(_ZN30_INTERNAL_19174bb8_4_k_cu_main6thrust24THRUST_300001_SM_1000_NS8cuda_cub3parE - _ZN30_INTERNAL_19174bb8_4_k_cu_main4cuda3std3__48unexpectE)
_ZN30_INTERNAL_19174bb8_4_k_cu_main4cuda3std3__48unexpectE:
	.zero		1
	.type		_ZN30_INTERNAL_19174bb8_4_k_cu_main6thrust24THRUST_300001_SM_1000_NS8cuda_cub3parE,@object
	.size		_ZN30_INTERNAL_19174bb8_4_k_cu_main6thrust24THRUST_300001_SM_1000_NS8cuda_cub3parE,(.L_29 - _ZN30_INTERNAL_19174bb8_4_k_cu_main6thrust24THRUST_300001_SM_1000_NS8cuda_cub3parE)
_ZN30_INTERNAL_19174bb8_4_k_cu_main6thrust24THRUST_300001_SM_1000_NS8cuda_cub3parE:
	.zero		1
.L_29:


//--------------------- .nv.constant0._ZN3cub18CUB_300001_SM_10006detail9transform16transform_kernelINS2_10policy_hubILb1EN4cuda3std3__45tupleIJN6thrust24THRUST_300001_SM_1000_NS6detail15normal_iteratorINSA_10device_ptrIcEEEESF_EEEE10policy1000El7calculoNSC_INSD_IiEEEEJPcSM_EEEvT0_iT1_T2_DpNS2_10kernel_argIT3_EE --------------------------
	.section	.nv.constant0._ZN3cub18CUB_300001_SM_10006detail9transform16transform_kernelINS2_10policy_hubILb1EN4cuda3std3__45tupleIJN6thrust24THRUST_300001_SM_1000_NS6detail15normal_iteratorINSA_10device_ptrIcEEEESF_EEEE10policy1000El7calculoNSC_INSD_IiEEEEJPcSM_EEEvT0_iT1_T2_DpNS2_10kernel_argIT3_EE,"a",@progbits
	.sectionflags	@""
	.align	4
.nv.constant0._ZN3cub18CUB_300001_SM_10006detail9transform16transform_kernelINS2_10policy_hubILb1EN4cuda3std3__45tupleIJN6thrust24THRUST_300001_SM_1000_NS6detail15normal_iteratorINSA_10device_ptrIcEEEESF_EEEE10policy1000El7calculoNSC_INSD_IiEEEEJPcSM_EEEvT0_iT1_T2_DpNS2_10kernel_argIT3_EE:
	.zero		968


//--------------------- .nv.constant0._ZN3cub18CUB_300001_SM_10006detail9transform16transform_kernelINS2_10policy_hubILb1EN4cuda3std3__45tupleIJN6thrust24THRUST_300001_SM_1000_NS6detail15normal_iteratorINSA_10device_ptrIcEEEESF_EEEE10policy1000Ei7calculoNSC_INSD_IiEEEEJPcSM_EEEvT0_iT1_T2_DpNS2_10kernel_argIT3_EE --------------------------
	.section	.nv.constant0._ZN3cub18CUB_300001_SM_10006detail9transform16transform_kernelINS2_10policy_hubILb1EN4cuda3std3__45tupleIJN6thrust24THRUST_300001_SM_1000_NS6detail15normal_iteratorINSA_10device_ptrIcEEEESF_EEEE10policy1000Ei7calculoNSC_INSD_IiEEEEJPcSM_EEEvT0_iT1_T2_DpNS2_10kernel_argIT3_EE,"a",@progbits
	.sectionflags	@""
	.align	4
.nv.constant0._ZN3cub18CUB_300001_SM_10006detail9transform16transform_kernelINS2_10policy_hubILb1EN4cuda3std3__45tupleIJN6thrust24THRUST_300001_SM_1000_NS6detail15normal_iteratorINSA_10device_ptrIcEEEESF_EEEE10policy1000Ei7calculoNSC_INSD_IiEEEEJPcSM_EEEvT0_iT1_T2_DpNS2_10kernel_argIT3_EE:
	.zero		960


//--------------------- .nv.constant0._ZN3cub18CUB_300001_SM_10006detail8for_each13static_kernelINS2_12policy_hub_t12policy_500_tEmN6thrust24THRUST_300001_SM_1000_NS8cuda_cub20__uninitialized_fill7functorINS7_10device_ptrIiEEiEEEEvT0_T1_ --------------------------
	.section	.nv.constant0._ZN3cub18CUB_300001_SM_10006detail8for_each13static_kernelINS2_12policy_hub_t12policy_500_tEmN6thrust24THRUST_300001_SM_1000_NS8cuda_cub20__uninitialized_fill7functorINS7_10device_ptrIiEEiEEEEvT0_T1_,"a",@progbits
	.sectionflags	@""
	.align	4
.nv.constant0._ZN3cub18CUB_300001_SM_10006detail8for_each13static_kernelINS2_12policy_hub_t12policy_500_tEmN6thrust24THRUST_300001_SM_1000_NS8cuda_cub20__uninitialized_fill7functorINS7_10device_ptrIiEEiEEEEvT0_T1_:
	.zero		920


//--------------------- .nv.constant0._ZN3cub18CUB_300001_SM_10006detail11EmptyKernelIvEEvv --------------------------
	.section	.nv.constant0._ZN3cub18CUB_300001_SM_10006detail11EmptyKernelIvEEvv,"a",@progbits
	.sectionflags	@""
	.align	4
.nv.constant0._ZN3cub18CUB_300001_SM_10006detail11EmptyKernelIvEEvv:
	.zero		896


//--------------------- SYMBOLS --------------------------

	.type		.nv.reservedSmem.offset0,@object
	.size		.nv.reservedSmem.offset0,0x4
